//
// Generated by NVIDIA NVVM Compiler
//
// Compiler Build ID: CL-36424714
// Cuda compilation tools, release 13.0, V13.0.88
// Based on NVVM 20.0.0
//

.version 9.0
.target sm_100
.address_size 64

	// .globl	default_function_kernel0
// _ZZ24default_function_kernel0E15pad_temp_shared has been demoted
// _ZZ24default_function_kernel0E13kernel_shared has been demoted
.extern .shared .align 16 .b8 shared_input[];

.visible .entry default_function_kernel0(
	.param .u64 .ptr .align 1 default_function_kernel0_param_0,
	.param .u64 .ptr .align 1 default_function_kernel0_param_1,
	.param .u64 .ptr .align 1 default_function_kernel0_param_2
)
{
	.reg .pred 	%p<76>;
	.reg .b16 	%rs<114>;
	.reg .b32 	%r<102>;
	.reg .b32 	%f<489>;
	.reg .b64 	%rd<101>;
	// demoted variable
	.shared .align 4 .b8 _ZZ24default_function_kernel0E15pad_temp_shared[1728];
	// demoted variable
	.shared .align 4 .b8 _ZZ24default_function_kernel0E13kernel_shared[4608];
	ld.param.u64 	%rd5, [default_function_kernel0_param_0];
	cvta.to.global.u64 	%rd1, %rd5;
	mov.u32 	%r1, %tid.x;
	shl.b32 	%r21, %r1, 3;
	cvt.u16.u32 	%rs15, %r21;
	mul.hi.u16 	%rs16, %rs15, 4855;
	shr.u16 	%rs17, %rs16, 1;
	mul.lo.s16 	%rs18, %rs17, 27;
	sub.s16 	%rs19, %rs15, %rs18;
	mul.lo.s16 	%rs20, %rs19, 57;
	shr.u16 	%rs21, %rs20, 9;
	cvt.u32.u16 	%r22, %rs21;
	mov.u32 	%r2, %ctaid.y;
	or.b32  	%r23, %r2, %r22;
	setp.eq.s32 	%p16, %r23, 0;
	add.s32 	%r24, %r2, %r22;
	setp.gt.u32 	%p17, %r24, 7;
	or.pred  	%p18, %p16, %p17;
	mul.hi.u16 	%rs22, %rs15, 7282;
	mul.lo.s16 	%rs23, %rs22, 9;
	sub.s16 	%rs24, %rs15, %rs23;
	add.s16 	%rs25, %rs24, -8;
	setp.lt.u16 	%p19, %rs25, -7;
	mov.u32 	%r3, %tid.z;
	mul.lo.s32 	%r4, %r3, 98;
	mul.lo.s16 	%rs2, %rs17, 49;
	mul.lo.s32 	%r5, %r24, 7;
	mad.lo.s32 	%r26, %r3, 54, %r21;
	shl.b32 	%r27, %r26, 2;
	mov.u32 	%r28, _ZZ24default_function_kernel0E15pad_temp_shared;
	add.s32 	%r6, %r28, %r27;
	or.b16  	%rs26, %rs15, 1;
	mul.hi.u16 	%rs27, %rs26, 4855;
	shr.u16 	%rs28, %rs27, 1;
	mul.lo.s16 	%rs29, %rs28, 27;
	sub.s16 	%rs30, %rs26, %rs29;
	mul.lo.s16 	%rs31, %rs30, 57;
	shr.u16 	%rs32, %rs31, 9;
	cvt.u32.u16 	%r29, %rs32;
	or.b32  	%r30, %r2, %r29;
	setp.eq.s32 	%p20, %r30, 0;
	add.s32 	%r31, %r2, %r29;
	setp.gt.u32 	%p21, %r31, 7;
	or.pred  	%p22, %p20, %p21;
	mul.hi.u16 	%rs33, %rs26, 7282;
	mul.lo.s16 	%rs34, %rs33, 9;
	sub.s16 	%rs35, %rs26, %rs34;
	add.s16 	%rs36, %rs35, -8;
	setp.lt.u16 	%p23, %rs36, -7;
	mul.lo.s16 	%rs4, %rs28, 49;
	mul.lo.s32 	%r7, %r31, 7;
	or.b16  	%rs37, %rs15, 2;
	mul.hi.u16 	%rs38, %rs37, 4855;
	shr.u16 	%rs39, %rs38, 1;
	mul.lo.s16 	%rs40, %rs39, 27;
	sub.s16 	%rs41, %rs37, %rs40;
	mul.lo.s16 	%rs42, %rs41, 57;
	shr.u16 	%rs43, %rs42, 9;
	cvt.u32.u16 	%r33, %rs43;
	or.b32  	%r34, %r2, %r33;
	setp.eq.s32 	%p24, %r34, 0;
	add.s32 	%r35, %r2, %r33;
	setp.gt.u32 	%p25, %r35, 7;
	or.pred  	%p26, %p24, %p25;
	mul.hi.u16 	%rs44, %rs37, 7282;
	mul.lo.s16 	%rs45, %rs44, 9;
	sub.s16 	%rs46, %rs37, %rs45;
	add.s16 	%rs47, %rs46, -8;
	setp.lt.u16 	%p27, %rs47, -7;
	mul.lo.s16 	%rs6, %rs39, 49;
	mul.lo.s32 	%r8, %r35, 7;
	or.b16  	%rs48, %rs15, 3;
	mul.hi.u16 	%rs49, %rs48, 4855;
	shr.u16 	%rs50, %rs49, 1;
	mul.lo.s16 	%rs51, %rs50, 27;
	sub.s16 	%rs52, %rs48, %rs51;
	mul.lo.s16 	%rs53, %rs52, 57;
	shr.u16 	%rs54, %rs53, 9;
	cvt.u32.u16 	%r37, %rs54;
	or.b32  	%r38, %r2, %r37;
	setp.eq.s32 	%p28, %r38, 0;
	add.s32 	%r39, %r2, %r37;
	setp.gt.u32 	%p29, %r39, 7;
	or.pred  	%p30, %p28, %p29;
	mul.hi.u16 	%rs55, %rs48, 7282;
	mul.lo.s16 	%rs56, %rs55, 9;
	sub.s16 	%rs57, %rs48, %rs56;
	add.s16 	%rs58, %rs57, -8;
	setp.lt.u16 	%p31, %rs58, -7;
	mul.lo.s16 	%rs8, %rs50, 49;
	mul.lo.s32 	%r9, %r39, 7;
	or.b16  	%rs59, %rs15, 4;
	mul.hi.u16 	%rs60, %rs59, 4855;
	shr.u16 	%rs61, %rs60, 1;
	mul.lo.s16 	%rs62, %rs61, 27;
	sub.s16 	%rs63, %rs59, %rs62;
	mul.lo.s16 	%rs64, %rs63, 57;
	shr.u16 	%rs65, %rs64, 9;
	cvt.u32.u16 	%r41, %rs65;
	or.b32  	%r42, %r2, %r41;
	setp.eq.s32 	%p32, %r42, 0;
	add.s32 	%r43, %r2, %r41;
	setp.gt.u32 	%p33, %r43, 7;
	or.pred  	%p34, %p32, %p33;
	mul.hi.u16 	%rs66, %rs59, 7282;
	mul.lo.s16 	%rs67, %rs66, 9;
	sub.s16 	%rs68, %rs59, %rs67;
	add.s16 	%rs69, %rs68, -8;
	setp.lt.u16 	%p35, %rs69, -7;
	mul.lo.s16 	%rs10, %rs61, 49;
	mul.lo.s32 	%r10, %r43, 7;
	or.b16  	%rs70, %rs15, 5;
	mul.hi.u16 	%rs71, %rs70, 4855;
	shr.u16 	%rs72, %rs71, 1;
	mul.lo.s16 	%rs73, %rs72, 27;
	sub.s16 	%rs74, %rs70, %rs73;
	mul.lo.s16 	%rs75, %rs74, 57;
	shr.u16 	%rs76, %rs75, 9;
	cvt.u32.u16 	%r45, %rs76;
	or.b32  	%r46, %r2, %r45;
	setp.eq.s32 	%p36, %r46, 0;
	add.s32 	%r47, %r2, %r45;
	setp.gt.u32 	%p37, %r47, 7;
	or.pred  	%p38, %p36, %p37;
	mul.hi.u16 	%rs77, %rs70, 7282;
	mul.lo.s16 	%rs78, %rs77, 9;
	sub.s16 	%rs79, %rs70, %rs78;
	add.s16 	%rs80, %rs79, -8;
	setp.lt.u16 	%p39, %rs80, -7;
	mul.lo.s16 	%rs12, %rs72, 49;
	mul.lo.s32 	%r11, %r47, 7;
	shl.b32 	%r49, %r3, 1;
	or.b16  	%rs81, %rs15, 6;
	mul.hi.u16 	%rs82, %rs81, 4855;
	shr.u16 	%rs83, %rs82, 1;
	cvt.u32.u16 	%r50, %rs83;
	add.s32 	%r51, %r49, %r50;
	setp.gt.u32 	%p40, %r51, 15;
	mul.lo.s32 	%r52, %r3, 6;
	mul.hi.u16 	%rs84, %rs81, 7282;
	cvt.u32.u16 	%r53, %rs84;
	add.s32 	%r54, %r52, %r53;
	setp.gt.u32 	%p41, %r54, 47;
	setp.gt.u32 	%p42, %r26, 425;
	setp.gt.u32 	%p43, %r1, 5;
	or.pred  	%p44, %p43, %p42;
	mul.lo.s16 	%rs85, %rs81, 19;
	shr.u16 	%rs86, %rs85, 9;
	mul.lo.s16 	%rs87, %rs86, 27;
	sub.s16 	%rs88, %rs81, %rs87;
	and.b16  	%rs89, %rs88, 255;
	mul.lo.s16 	%rs90, %rs89, 29;
	shr.u16 	%rs91, %rs90, 8;
	cvt.u32.u16 	%r56, %rs91;
	or.b32  	%r57, %r2, %r56;
	setp.eq.s32 	%p46, %r57, 0;
	add.s32 	%r58, %r2, %r56;
	setp.gt.u32 	%p47, %r58, 7;
	or.pred  	%p48, %p46, %p47;
	mul.lo.s16 	%rs92, %rs84, 9;
	sub.s16 	%rs93, %rs81, %rs92;
	add.s16 	%rs94, %rs93, -8;
	setp.lt.u16 	%p49, %rs94, -7;
	mul.wide.u16 	%r12, %rs83, 49;
	mul.lo.s32 	%r13, %r58, 7;
	or.b16  	%rs95, %rs15, 7;
	mul.hi.u16 	%rs96, %rs95, 4855;
	shr.u16 	%rs97, %rs96, 1;
	cvt.u32.u16 	%r60, %rs97;
	add.s32 	%r61, %r49, %r60;
	setp.gt.u32 	%p50, %r61, 15;
	mul.hi.u16 	%rs98, %rs95, 7282;
	cvt.u32.u16 	%r62, %rs98;
	add.s32 	%r63, %r52, %r62;
	setp.gt.u32 	%p51, %r63, 47;
	setp.gt.u32 	%p52, %r26, 424;
	or.pred  	%p53, %p43, %p52;
	mul.lo.s16 	%rs99, %rs95, 19;
	shr.u16 	%rs100, %rs99, 9;
	mul.lo.s16 	%rs101, %rs100, 27;
	sub.s16 	%rs102, %rs95, %rs101;
	and.b16  	%rs103, %rs102, 255;
	mul.lo.s16 	%rs104, %rs103, 29;
	shr.u16 	%rs105, %rs104, 8;
	cvt.u32.u16 	%r65, %rs105;
	or.b32  	%r66, %r2, %r65;
	setp.eq.s32 	%p55, %r66, 0;
	add.s32 	%r67, %r2, %r65;
	setp.gt.u32 	%p56, %r67, 7;
	or.pred  	%p57, %p55, %p56;
	mul.lo.s16 	%rs106, %rs98, 9;
	sub.s16 	%rs107, %rs95, %rs106;
	add.s16 	%rs108, %rs107, -8;
	setp.lt.u16 	%p58, %rs108, -7;
	mul.wide.u16 	%r14, %rs97, 49;
	mul.lo.s32 	%r15, %r67, 7;
	mov.u32 	%r16, %ctaid.z;
	mul.lo.s32 	%r69, %r1, 21;
	mad.lo.s32 	%r70, %r3, 144, %r69;
	shl.b32 	%r71, %r70, 2;
	mov.u32 	%r72, _ZZ24default_function_kernel0E13kernel_shared;
	add.s32 	%r17, %r72, %r71;
	mul.lo.s32 	%r73, %r1, 7;
	cvt.u16.u32 	%rs109, %r73;
	add.s16 	%rs110, %rs109, 6;
	mul.hi.u16 	%rs111, %rs110, 10923;
	shr.u16 	%rs112, %rs111, 3;
	cvt.u32.u16 	%r74, %rs112;
	add.s32 	%r18, %r3, %r74;
	shl.b32 	%r75, %r3, 4;
	mul.hi.u16 	%rs113, %rs109, 21846;
	cvt.u32.u16 	%r76, %rs113;
	add.s32 	%r77, %r75, %r76;
	setp.gt.u32 	%p59, %r77, 125;
	mad.lo.s32 	%r78, %r3, 48, %r73;
	setp.gt.u32 	%p60, %r78, 377;
	setp.gt.u32 	%p61, %r70, 1133;
	or.pred  	%p62, %p43, %p61;
	setp.gt.u32 	%p64, %r70, 1132;
	or.pred  	%p65, %p43, %p64;
	setp.gt.u32 	%p67, %r70, 1131;
	or.pred  	%p68, %p43, %p67;
	or.pred  	%p1, %p18, %p19;
	or.pred  	%p2, %p22, %p23;
	or.pred  	%p3, %p26, %p27;
	or.pred  	%p4, %p30, %p31;
	or.pred  	%p5, %p34, %p35;
	or.pred  	%p6, %p38, %p39;
	or.pred  	%p70, %p40, %p41;
	or.pred  	%p7, %p70, %p44;
	or.pred  	%p8, %p48, %p49;
	or.pred  	%p71, %p50, %p51;
	or.pred  	%p9, %p71, %p53;
	or.pred  	%p10, %p57, %p58;
	or.pred  	%p72, %p59, %p60;
	or.pred  	%p11, %p72, %p62;
	or.pred  	%p12, %p72, %p65;
	or.pred  	%p13, %p72, %p68;
	mov.f32 	%f480, 0f00000000;
	mov.b32 	%r101, 0;
	mov.pred 	%p75, -1;
	cvt.u64.u32 	%rd84, %r15;
	cvt.u64.u32 	%rd85, %r14;
	cvt.u64.u16 	%rd86, %rs107;
	cvt.u64.u32 	%rd87, %r4;
	add.s64 	%rd88, %rd87, %rd86;
	add.s64 	%rd89, %rd88, %rd85;
	add.s64 	%rd90, %rd89, %rd84;
	cvt.u64.u32 	%rd73, %r13;
	cvt.u64.u32 	%rd74, %r12;
	cvt.u64.u16 	%rd75, %rs93;
$L__BB0_1:
	mov.pred 	%p14, %p75;
	bar.sync 	0;
	mov.f32 	%f481, 0f00000000;
	@%p1 bra 	$L__BB0_3;
	mul.lo.s32 	%r80, %r101, 784;
	cvt.u64.u32 	%rd6, %r80;
	cvt.u64.u32 	%rd7, %r5;
	cvt.u64.u16 	%rd8, %rs2;
	cvt.u64.u16 	%rd9, %rs24;
	cvt.u64.u32 	%rd10, %r4;
	add.s64 	%rd11, %rd10, %rd9;
	add.s64 	%rd12, %rd11, %rd8;
	add.s64 	%rd13, %rd12, %rd7;
	add.s64 	%rd14, %rd13, %rd6;
	shl.b64 	%rd15, %rd14, 2;
	add.s64 	%rd16, %rd1, %rd15;
	ld.global.nc.f32 	%f481, [%rd16+-32];
$L__BB0_3:
	st.shared.f32 	[%r6], %f481;
	mov.f32 	%f482, 0f00000000;
	@%p2 bra 	$L__BB0_5;
	mul.lo.s32 	%r81, %r101, 784;
	cvt.u64.u32 	%rd17, %r81;
	cvt.u64.u32 	%rd18, %r7;
	cvt.u64.u16 	%rd19, %rs4;
	cvt.u64.u16 	%rd20, %rs35;
	cvt.u64.u32 	%rd21, %r4;
	add.s64 	%rd22, %rd21, %rd20;
	add.s64 	%rd23, %rd22, %rd19;
	add.s64 	%rd24, %rd23, %rd18;
	add.s64 	%rd25, %rd24, %rd17;
	shl.b64 	%rd26, %rd25, 2;
	add.s64 	%rd27, %rd1, %rd26;
	ld.global.nc.f32 	%f482, [%rd27+-32];
$L__BB0_5:
	st.shared.f32 	[%r6+4], %f482;
	mov.f32 	%f483, 0f00000000;
	@%p3 bra 	$L__BB0_7;
	mul.lo.s32 	%r82, %r101, 784;
	cvt.u64.u32 	%rd28, %r82;
	cvt.u64.u32 	%rd29, %r8;
	cvt.u64.u16 	%rd30, %rs6;
	cvt.u64.u16 	%rd31, %rs46;
	cvt.u64.u32 	%rd32, %r4;
	add.s64 	%rd33, %rd32, %rd31;
	add.s64 	%rd34, %rd33, %rd30;
	add.s64 	%rd35, %rd34, %rd29;
	add.s64 	%rd36, %rd35, %rd28;
	shl.b64 	%rd37, %rd36, 2;
	add.s64 	%rd38, %rd1, %rd37;
	ld.global.nc.f32 	%f483, [%rd38+-32];
$L__BB0_7:
	st.shared.f32 	[%r6+8], %f483;
	mov.f32 	%f484, 0f00000000;
	@%p4 bra 	$L__BB0_9;
	mul.lo.s32 	%r83, %r101, 784;
	cvt.u64.u32 	%rd39, %r83;
	cvt.u64.u32 	%rd40, %r9;
	cvt.u64.u16 	%rd41, %rs8;
	cvt.u64.u16 	%rd42, %rs57;
	cvt.u64.u32 	%rd43, %r4;
	add.s64 	%rd44, %rd43, %rd42;
	add.s64 	%rd45, %rd44, %rd41;
	add.s64 	%rd46, %rd45, %rd40;
	add.s64 	%rd47, %rd46, %rd39;
	shl.b64 	%rd48, %rd47, 2;
	add.s64 	%rd49, %rd1, %rd48;
	ld.global.nc.f32 	%f484, [%rd49+-32];
$L__BB0_9:
	st.shared.f32 	[%r6+12], %f484;
	mov.f32 	%f485, 0f00000000;
	@%p5 bra 	$L__BB0_11;
	mul.lo.s32 	%r84, %r101, 784;
	cvt.u64.u32 	%rd50, %r84;
	cvt.u64.u32 	%rd51, %r10;
	cvt.u64.u16 	%rd52, %rs10;
	cvt.u64.u16 	%rd53, %rs68;
	cvt.u64.u32 	%rd54, %r4;
	add.s64 	%rd55, %rd54, %rd53;
	add.s64 	%rd56, %rd55, %rd52;
	add.s64 	%rd57, %rd56, %rd51;
	add.s64 	%rd58, %rd57, %rd50;
	shl.b64 	%rd59, %rd58, 2;
	add.s64 	%rd60, %rd1, %rd59;
	ld.global.nc.f32 	%f485, [%rd60+-32];
$L__BB0_11:
	st.shared.f32 	[%r6+16], %f485;
	mov.f32 	%f486, 0f00000000;
	@%p6 bra 	$L__BB0_13;
	mul.lo.s32 	%r85, %r101, 784;
	cvt.u64.u32 	%rd61, %r85;
	cvt.u64.u32 	%rd62, %r11;
	cvt.u64.u16 	%rd63, %rs12;
	cvt.u64.u16 	%rd64, %rs79;
	cvt.u64.u32 	%rd65, %r4;
	add.s64 	%rd66, %rd65, %rd64;
	add.s64 	%rd67, %rd66, %rd63;
	add.s64 	%rd68, %rd67, %rd62;
	add.s64 	%rd69, %rd68, %rd61;
	shl.b64 	%rd70, %rd69, 2;
	add.s64 	%rd71, %rd1, %rd70;
	ld.global.nc.f32 	%f486, [%rd71+-32];
$L__BB0_13:
	st.shared.f32 	[%r6+20], %f486;
	@%p7 bra 	$L__BB0_17;
	mov.f32 	%f487, 0f00000000;
	@%p8 bra 	$L__BB0_16;
	mul.lo.s32 	%r86, %r101, 784;
	cvt.u64.u32 	%rd72, %r86;
	cvt.u64.u32 	%rd76, %r4;
	add.s64 	%rd77, %rd76, %rd75;
	add.s64 	%rd78, %rd77, %rd74;
	add.s64 	%rd79, %rd78, %rd73;
	add.s64 	%rd80, %rd79, %rd72;
	shl.b64 	%rd81, %rd80, 2;
	add.s64 	%rd82, %rd1, %rd81;
	ld.global.nc.f32 	%f487, [%rd82+-32];
$L__BB0_16:
	st.shared.f32 	[%r6+24], %f487;
$L__BB0_17:
	@%p9 bra 	$L__BB0_21;
	mov.f32 	%f488, 0f00000000;
	@%p10 bra 	$L__BB0_20;
	mul.lo.s32 	%r87, %r101, 784;
	cvt.u64.u32 	%rd83, %r87;
	add.s64 	%rd91, %rd90, %rd83;
	shl.b64 	%rd92, %rd91, 2;
	add.s64 	%rd93, %rd1, %rd92;
	ld.global.nc.f32 	%f488, [%rd93+-32];
$L__BB0_20:
	st.shared.f32 	[%r6+28], %f488;
$L__BB0_21:
	ld.param.u64 	%rd99, [default_function_kernel0_param_1];
	setp.gt.u32 	%p73, %r18, 7;
	mul.lo.s32 	%r88, %r3, 288;
	mad.lo.s32 	%r89, %r16, 2304, %r88;
	mad.lo.s32 	%r90, %r1, 21, %r89;
	mad.lo.s32 	%r91, %r101, 144, %r90;
	cvta.to.global.u64 	%rd94, %rd99;
	mul.wide.u32 	%rd95, %r91, 4;
	add.s64 	%rd2, %rd94, %rd95;
	ld.global.nc.f32 	%f28, [%rd2];
	st.shared.f32 	[%r17], %f28;
	ld.global.nc.f32 	%f29, [%rd2+4];
	st.shared.f32 	[%r17+4], %f29;
	ld.global.nc.f32 	%f30, [%rd2+8];
	st.shared.f32 	[%r17+8], %f30;
	ld.global.nc.f32 	%f31, [%rd2+12];
	st.shared.f32 	[%r17+12], %f31;
	ld.global.nc.f32 	%f32, [%rd2+16];
	st.shared.f32 	[%r17+16], %f32;
	ld.global.nc.f32 	%f33, [%rd2+20];
	st.shared.f32 	[%r17+20], %f33;
	ld.global.nc.f32 	%f34, [%rd2+24];
	st.shared.f32 	[%r17+24], %f34;
	ld.global.nc.f32 	%f35, [%rd2+28];
	st.shared.f32 	[%r17+28], %f35;
	ld.global.nc.f32 	%f36, [%rd2+32];
	st.shared.f32 	[%r17+32], %f36;
	ld.global.nc.f32 	%f37, [%rd2+36];
	st.shared.f32 	[%r17+36], %f37;
	ld.global.nc.f32 	%f38, [%rd2+40];
	st.shared.f32 	[%r17+40], %f38;
	ld.global.nc.f32 	%f39, [%rd2+44];
	st.shared.f32 	[%r17+44], %f39;
	ld.global.nc.f32 	%f40, [%rd2+48];
	st.shared.f32 	[%r17+48], %f40;
	ld.global.nc.f32 	%f41, [%rd2+52];
	st.shared.f32 	[%r17+52], %f41;
	ld.global.nc.f32 	%f42, [%rd2+56];
	st.shared.f32 	[%r17+56], %f42;
	ld.global.nc.f32 	%f43, [%rd2+60];
	st.shared.f32 	[%r17+60], %f43;
	ld.global.nc.f32 	%f44, [%rd2+64];
	st.shared.f32 	[%r17+64], %f44;
	ld.global.nc.f32 	%f45, [%rd2+68];
	st.shared.f32 	[%r17+68], %f45;
	@%p73 bra 	$L__BB0_28;
	@%p11 bra 	$L__BB0_24;
	ld.global.nc.f32 	%f46, [%rd2+72];
	st.shared.f32 	[%r17+72], %f46;
$L__BB0_24:
	@%p12 bra 	$L__BB0_26;
	ld.global.nc.f32 	%f47, [%rd2+76];
	st.shared.f32 	[%r17+76], %f47;
$L__BB0_26:
	@%p13 bra 	$L__BB0_28;
	ld.global.nc.f32 	%f48, [%rd2+80];
	st.shared.f32 	[%r17+80], %f48;
$L__BB0_28:
	bar.sync 	0;
	shl.b32 	%r93, %r1, 2;
	mov.u32 	%r94, _ZZ24default_function_kernel0E15pad_temp_shared;
	add.s32 	%r95, %r94, %r93;
	ld.shared.f32 	%f49, [%r95];
	ld.shared.f32 	%f50, [%r95+36];
	ld.shared.f32 	%f51, [%r95+72];
	ld.shared.f32 	%f52, [%r95+108];
	ld.shared.f32 	%f53, [%r95+144];
	ld.shared.f32 	%f54, [%r95+180];
	mov.u32 	%r96, _ZZ24default_function_kernel0E13kernel_shared;
	mad.lo.s32 	%r97, %r3, 576, %r96;
	ld.shared.f32 	%f55, [%r97];
	ld.shared.f32 	%f56, [%r97+12];
	ld.shared.f32 	%f57, [%r97+24];
	ld.shared.f32 	%f58, [%r97+36];
	ld.shared.f32 	%f59, [%r97+48];
	ld.shared.f32 	%f60, [%r97+60];
	fma.rn.f32 	%f61, %f49, %f55, %f480;
	fma.rn.f32 	%f62, %f50, %f56, %f61;
	fma.rn.f32 	%f63, %f51, %f57, %f62;
	fma.rn.f32 	%f64, %f52, %f58, %f63;
	fma.rn.f32 	%f65, %f53, %f59, %f64;
	fma.rn.f32 	%f66, %f54, %f60, %f65;
	ld.shared.f32 	%f67, [%r95+4];
	ld.shared.f32 	%f68, [%r95+40];
	ld.shared.f32 	%f69, [%r95+76];
	ld.shared.f32 	%f70, [%r95+112];
	ld.shared.f32 	%f71, [%r95+148];
	ld.shared.f32 	%f72, [%r95+184];
	ld.shared.f32 	%f73, [%r97+4];
	ld.shared.f32 	%f74, [%r97+16];
	ld.shared.f32 	%f75, [%r97+28];
	ld.shared.f32 	%f76, [%r97+40];
	ld.shared.f32 	%f77, [%r97+52];
	ld.shared.f32 	%f78, [%r97+64];
	fma.rn.f32 	%f79, %f67, %f73, %f66;
	fma.rn.f32 	%f80, %f68, %f74, %f79;
	fma.rn.f32 	%f81, %f69, %f75, %f80;
	fma.rn.f32 	%f82, %f70, %f76, %f81;
	fma.rn.f32 	%f83, %f71, %f77, %f82;
	fma.rn.f32 	%f84, %f72, %f78, %f83;
	ld.shared.f32 	%f85, [%r95+8];
	ld.shared.f32 	%f86, [%r95+44];
	ld.shared.f32 	%f87, [%r95+80];
	ld.shared.f32 	%f88, [%r95+116];
	ld.shared.f32 	%f89, [%r95+152];
	ld.shared.f32 	%f90, [%r95+188];
	ld.shared.f32 	%f91, [%r97+8];
	ld.shared.f32 	%f92, [%r97+20];
	ld.shared.f32 	%f93, [%r97+32];
	ld.shared.f32 	%f94, [%r97+44];
	ld.shared.f32 	%f95, [%r97+56];
	ld.shared.f32 	%f96, [%r97+68];
	fma.rn.f32 	%f97, %f85, %f91, %f84;
	fma.rn.f32 	%f98, %f86, %f92, %f97;
	fma.rn.f32 	%f99, %f87, %f93, %f98;
	fma.rn.f32 	%f100, %f88, %f94, %f99;
	fma.rn.f32 	%f101, %f89, %f95, %f100;
	fma.rn.f32 	%f102, %f90, %f96, %f101;
	ld.shared.f32 	%f103, [%r95+216];
	ld.shared.f32 	%f104, [%r95+252];
	ld.shared.f32 	%f105, [%r95+288];
	ld.shared.f32 	%f106, [%r95+324];
	ld.shared.f32 	%f107, [%r95+360];
	ld.shared.f32 	%f108, [%r95+396];
	ld.shared.f32 	%f109, [%r97+72];
	ld.shared.f32 	%f110, [%r97+84];
	ld.shared.f32 	%f111, [%r97+96];
	ld.shared.f32 	%f112, [%r97+108];
	ld.shared.f32 	%f113, [%r97+120];
	ld.shared.f32 	%f114, [%r97+132];
	fma.rn.f32 	%f115, %f103, %f109, %f102;
	fma.rn.f32 	%f116, %f104, %f110, %f115;
	fma.rn.f32 	%f117, %f105, %f111, %f116;
	fma.rn.f32 	%f118, %f106, %f112, %f117;
	fma.rn.f32 	%f119, %f107, %f113, %f118;
	fma.rn.f32 	%f120, %f108, %f114, %f119;
	ld.shared.f32 	%f121, [%r95+220];
	ld.shared.f32 	%f122, [%r95+256];
	ld.shared.f32 	%f123, [%r95+292];
	ld.shared.f32 	%f124, [%r95+328];
	ld.shared.f32 	%f125, [%r95+364];
	ld.shared.f32 	%f126, [%r95+400];
	ld.shared.f32 	%f127, [%r97+76];
	ld.shared.f32 	%f128, [%r97+88];
	ld.shared.f32 	%f129, [%r97+100];
	ld.shared.f32 	%f130, [%r97+112];
	ld.shared.f32 	%f131, [%r97+124];
	ld.shared.f32 	%f132, [%r97+136];
	fma.rn.f32 	%f133, %f121, %f127, %f120;
	fma.rn.f32 	%f134, %f122, %f128, %f133;
	fma.rn.f32 	%f135, %f123, %f129, %f134;
	fma.rn.f32 	%f136, %f124, %f130, %f135;
	fma.rn.f32 	%f137, %f125, %f131, %f136;
	fma.rn.f32 	%f138, %f126, %f132, %f137;
	ld.shared.f32 	%f139, [%r95+224];
	ld.shared.f32 	%f140, [%r95+260];
	ld.shared.f32 	%f141, [%r95+296];
	ld.shared.f32 	%f142, [%r95+332];
	ld.shared.f32 	%f143, [%r95+368];
	ld.shared.f32 	%f144, [%r95+404];
	ld.shared.f32 	%f145, [%r97+80];
	ld.shared.f32 	%f146, [%r97+92];
	ld.shared.f32 	%f147, [%r97+104];
	ld.shared.f32 	%f148, [%r97+116];
	ld.shared.f32 	%f149, [%r97+128];
	ld.shared.f32 	%f150, [%r97+140];
	fma.rn.f32 	%f151, %f139, %f145, %f138;
	fma.rn.f32 	%f152, %f140, %f146, %f151;
	fma.rn.f32 	%f153, %f141, %f147, %f152;
	fma.rn.f32 	%f154, %f142, %f148, %f153;
	fma.rn.f32 	%f155, %f143, %f149, %f154;
	fma.rn.f32 	%f156, %f144, %f150, %f155;
	ld.shared.f32 	%f157, [%r95+432];
	ld.shared.f32 	%f158, [%r95+468];
	ld.shared.f32 	%f159, [%r95+504];
	ld.shared.f32 	%f160, [%r95+540];
	ld.shared.f32 	%f161, [%r95+576];
	ld.shared.f32 	%f162, [%r95+612];
	ld.shared.f32 	%f163, [%r97+144];
	ld.shared.f32 	%f164, [%r97+156];
	ld.shared.f32 	%f165, [%r97+168];
	ld.shared.f32 	%f166, [%r97+180];
	ld.shared.f32 	%f167, [%r97+192];
	ld.shared.f32 	%f168, [%r97+204];
	fma.rn.f32 	%f169, %f157, %f163, %f156;
	fma.rn.f32 	%f170, %f158, %f164, %f169;
	fma.rn.f32 	%f171, %f159, %f165, %f170;
	fma.rn.f32 	%f172, %f160, %f166, %f171;
	fma.rn.f32 	%f173, %f161, %f167, %f172;
	fma.rn.f32 	%f174, %f162, %f168, %f173;
	ld.shared.f32 	%f175, [%r95+436];
	ld.shared.f32 	%f176, [%r95+472];
	ld.shared.f32 	%f177, [%r95+508];
	ld.shared.f32 	%f178, [%r95+544];
	ld.shared.f32 	%f179, [%r95+580];
	ld.shared.f32 	%f180, [%r95+616];
	ld.shared.f32 	%f181, [%r97+148];
	ld.shared.f32 	%f182, [%r97+160];
	ld.shared.f32 	%f183, [%r97+172];
	ld.shared.f32 	%f184, [%r97+184];
	ld.shared.f32 	%f185, [%r97+196];
	ld.shared.f32 	%f186, [%r97+208];
	fma.rn.f32 	%f187, %f175, %f181, %f174;
	fma.rn.f32 	%f188, %f176, %f182, %f187;
	fma.rn.f32 	%f189, %f177, %f183, %f188;
	fma.rn.f32 	%f190, %f178, %f184, %f189;
	fma.rn.f32 	%f191, %f179, %f185, %f190;
	fma.rn.f32 	%f192, %f180, %f186, %f191;
	ld.shared.f32 	%f193, [%r95+440];
	ld.shared.f32 	%f194, [%r95+476];
	ld.shared.f32 	%f195, [%r95+512];
	ld.shared.f32 	%f196, [%r95+548];
	ld.shared.f32 	%f197, [%r95+584];
	ld.shared.f32 	%f198, [%r95+620];
	ld.shared.f32 	%f199, [%r97+152];
	ld.shared.f32 	%f200, [%r97+164];
	ld.shared.f32 	%f201, [%r97+176];
	ld.shared.f32 	%f202, [%r97+188];
	ld.shared.f32 	%f203, [%r97+200];
	ld.shared.f32 	%f204, [%r97+212];
	fma.rn.f32 	%f205, %f193, %f199, %f192;
	fma.rn.f32 	%f206, %f194, %f200, %f205;
	fma.rn.f32 	%f207, %f195, %f201, %f206;
	fma.rn.f32 	%f208, %f196, %f202, %f207;
	fma.rn.f32 	%f209, %f197, %f203, %f208;
	fma.rn.f32 	%f210, %f198, %f204, %f209;
	ld.shared.f32 	%f211, [%r95+648];
	ld.shared.f32 	%f212, [%r95+684];
	ld.shared.f32 	%f213, [%r95+720];
	ld.shared.f32 	%f214, [%r95+756];
	ld.shared.f32 	%f215, [%r95+792];
	ld.shared.f32 	%f216, [%r95+828];
	ld.shared.f32 	%f217, [%r97+216];
	ld.shared.f32 	%f218, [%r97+228];
	ld.shared.f32 	%f219, [%r97+240];
	ld.shared.f32 	%f220, [%r97+252];
	ld.shared.f32 	%f221, [%r97+264];
	ld.shared.f32 	%f222, [%r97+276];
	fma.rn.f32 	%f223, %f211, %f217, %f210;
	fma.rn.f32 	%f224, %f212, %f218, %f223;
	fma.rn.f32 	%f225, %f213, %f219, %f224;
	fma.rn.f32 	%f226, %f214, %f220, %f225;
	fma.rn.f32 	%f227, %f215, %f221, %f226;
	fma.rn.f32 	%f228, %f216, %f222, %f227;
	ld.shared.f32 	%f229, [%r95+652];
	ld.shared.f32 	%f230, [%r95+688];
	ld.shared.f32 	%f231, [%r95+724];
	ld.shared.f32 	%f232, [%r95+760];
	ld.shared.f32 	%f233, [%r95+796];
	ld.shared.f32 	%f234, [%r95+832];
	ld.shared.f32 	%f235, [%r97+220];
	ld.shared.f32 	%f236, [%r97+232];
	ld.shared.f32 	%f237, [%r97+244];
	ld.shared.f32 	%f238, [%r97+256];
	ld.shared.f32 	%f239, [%r97+268];
	ld.shared.f32 	%f240, [%r97+280];
	fma.rn.f32 	%f241, %f229, %f235, %f228;
	fma.rn.f32 	%f242, %f230, %f236, %f241;
	fma.rn.f32 	%f243, %f231, %f237, %f242;
	fma.rn.f32 	%f244, %f232, %f238, %f243;
	fma.rn.f32 	%f245, %f233, %f239, %f244;
	fma.rn.f32 	%f246, %f234, %f240, %f245;
	ld.shared.f32 	%f247, [%r95+656];
	ld.shared.f32 	%f248, [%r95+692];
	ld.shared.f32 	%f249, [%r95+728];
	ld.shared.f32 	%f250, [%r95+764];
	ld.shared.f32 	%f251, [%r95+800];
	ld.shared.f32 	%f252, [%r95+836];
	ld.shared.f32 	%f253, [%r97+224];
	ld.shared.f32 	%f254, [%r97+236];
	ld.shared.f32 	%f255, [%r97+248];
	ld.shared.f32 	%f256, [%r97+260];
	ld.shared.f32 	%f257, [%r97+272];
	ld.shared.f32 	%f258, [%r97+284];
	fma.rn.f32 	%f259, %f247, %f253, %f246;
	fma.rn.f32 	%f260, %f248, %f254, %f259;
	fma.rn.f32 	%f261, %f249, %f255, %f260;
	fma.rn.f32 	%f262, %f250, %f256, %f261;
	fma.rn.f32 	%f263, %f251, %f257, %f262;
	fma.rn.f32 	%f264, %f252, %f258, %f263;
	ld.shared.f32 	%f265, [%r95+864];
	ld.shared.f32 	%f266, [%r95+900];
	ld.shared.f32 	%f267, [%r95+936];
	ld.shared.f32 	%f268, [%r95+972];
	ld.shared.f32 	%f269, [%r95+1008];
	ld.shared.f32 	%f270, [%r95+1044];
	ld.shared.f32 	%f271, [%r97+288];
	ld.shared.f32 	%f272, [%r97+300];
	ld.shared.f32 	%f273, [%r97+312];
	ld.shared.f32 	%f274, [%r97+324];
	ld.shared.f32 	%f275, [%r97+336];
	ld.shared.f32 	%f276, [%r97+348];
	fma.rn.f32 	%f277, %f265, %f271, %f264;
	fma.rn.f32 	%f278, %f266, %f272, %f277;
	fma.rn.f32 	%f279, %f267, %f273, %f278;
	fma.rn.f32 	%f280, %f268, %f274, %f279;
	fma.rn.f32 	%f281, %f269, %f275, %f280;
	fma.rn.f32 	%f282, %f270, %f276, %f281;
	ld.shared.f32 	%f283, [%r95+868];
	ld.shared.f32 	%f284, [%r95+904];
	ld.shared.f32 	%f285, [%r95+940];
	ld.shared.f32 	%f286, [%r95+976];
	ld.shared.f32 	%f287, [%r95+1012];
	ld.shared.f32 	%f288, [%r95+1048];
	ld.shared.f32 	%f289, [%r97+292];
	ld.shared.f32 	%f290, [%r97+304];
	ld.shared.f32 	%f291, [%r97+316];
	ld.shared.f32 	%f292, [%r97+328];
	ld.shared.f32 	%f293, [%r97+340];
	ld.shared.f32 	%f294, [%r97+352];
	fma.rn.f32 	%f295, %f283, %f289, %f282;
	fma.rn.f32 	%f296, %f284, %f290, %f295;
	fma.rn.f32 	%f297, %f285, %f291, %f296;
	fma.rn.f32 	%f298, %f286, %f292, %f297;
	fma.rn.f32 	%f299, %f287, %f293, %f298;
	fma.rn.f32 	%f300, %f288, %f294, %f299;
	ld.shared.f32 	%f301, [%r95+872];
	ld.shared.f32 	%f302, [%r95+908];
	ld.shared.f32 	%f303, [%r95+944];
	ld.shared.f32 	%f304, [%r95+980];
	ld.shared.f32 	%f305, [%r95+1016];
	ld.shared.f32 	%f306, [%r95+1052];
	ld.shared.f32 	%f307, [%r97+296];
	ld.shared.f32 	%f308, [%r97+308];
	ld.shared.f32 	%f309, [%r97+320];
	ld.shared.f32 	%f310, [%r97+332];
	ld.shared.f32 	%f311, [%r97+344];
	ld.shared.f32 	%f312, [%r97+356];
	fma.rn.f32 	%f313, %f301, %f307, %f300;
	fma.rn.f32 	%f314, %f302, %f308, %f313;
	fma.rn.f32 	%f315, %f303, %f309, %f314;
	fma.rn.f32 	%f316, %f304, %f310, %f315;
	fma.rn.f32 	%f317, %f305, %f311, %f316;
	fma.rn.f32 	%f318, %f306, %f312, %f317;
	ld.shared.f32 	%f319, [%r95+1080];
	ld.shared.f32 	%f320, [%r95+1116];
	ld.shared.f32 	%f321, [%r95+1152];
	ld.shared.f32 	%f322, [%r95+1188];
	ld.shared.f32 	%f323, [%r95+1224];
	ld.shared.f32 	%f324, [%r95+1260];
	ld.shared.f32 	%f325, [%r97+360];
	ld.shared.f32 	%f326, [%r97+372];
	ld.shared.f32 	%f327, [%r97+384];
	ld.shared.f32 	%f328, [%r97+396];
	ld.shared.f32 	%f329, [%r97+408];
	ld.shared.f32 	%f330, [%r97+420];
	fma.rn.f32 	%f331, %f319, %f325, %f318;
	fma.rn.f32 	%f332, %f320, %f326, %f331;
	fma.rn.f32 	%f333, %f321, %f327, %f332;
	fma.rn.f32 	%f334, %f322, %f328, %f333;
	fma.rn.f32 	%f335, %f323, %f329, %f334;
	fma.rn.f32 	%f336, %f324, %f330, %f335;
	ld.shared.f32 	%f337, [%r95+1084];
	ld.shared.f32 	%f338, [%r95+1120];
	ld.shared.f32 	%f339, [%r95+1156];
	ld.shared.f32 	%f340, [%r95+1192];
	ld.shared.f32 	%f341, [%r95+1228];
	ld.shared.f32 	%f342, [%r95+1264];
	ld.shared.f32 	%f343, [%r97+364];
	ld.shared.f32 	%f344, [%r97+376];
	ld.shared.f32 	%f345, [%r97+388];
	ld.shared.f32 	%f346, [%r97+400];
	ld.shared.f32 	%f347, [%r97+412];
	ld.shared.f32 	%f348, [%r97+424];
	fma.rn.f32 	%f349, %f337, %f343, %f336;
	fma.rn.f32 	%f350, %f338, %f344, %f349;
	fma.rn.f32 	%f351, %f339, %f345, %f350;
	fma.rn.f32 	%f352, %f340, %f346, %f351;
	fma.rn.f32 	%f353, %f341, %f347, %f352;
	fma.rn.f32 	%f354, %f342, %f348, %f353;
	ld.shared.f32 	%f355, [%r95+1088];
	ld.shared.f32 	%f356, [%r95+1124];
	ld.shared.f32 	%f357, [%r95+1160];
	ld.shared.f32 	%f358, [%r95+1196];
	ld.shared.f32 	%f359, [%r95+1232];
	ld.shared.f32 	%f360, [%r95+1268];
	ld.shared.f32 	%f361, [%r97+368];
	ld.shared.f32 	%f362, [%r97+380];
	ld.shared.f32 	%f363, [%r97+392];
	ld.shared.f32 	%f364, [%r97+404];
	ld.shared.f32 	%f365, [%r97+416];
	ld.shared.f32 	%f366, [%r97+428];
	fma.rn.f32 	%f367, %f355, %f361, %f354;
	fma.rn.f32 	%f368, %f356, %f362, %f367;
	fma.rn.f32 	%f369, %f357, %f363, %f368;
	fma.rn.f32 	%f370, %f358, %f364, %f369;
	fma.rn.f32 	%f371, %f359, %f365, %f370;
	fma.rn.f32 	%f372, %f360, %f366, %f371;
	ld.shared.f32 	%f373, [%r95+1296];
	ld.shared.f32 	%f374, [%r95+1332];
	ld.shared.f32 	%f375, [%r95+1368];
	ld.shared.f32 	%f376, [%r95+1404];
	ld.shared.f32 	%f377, [%r95+1440];
	ld.shared.f32 	%f378, [%r95+1476];
	ld.shared.f32 	%f379, [%r97+432];
	ld.shared.f32 	%f380, [%r97+444];
	ld.shared.f32 	%f381, [%r97+456];
	ld.shared.f32 	%f382, [%r97+468];
	ld.shared.f32 	%f383, [%r97+480];
	ld.shared.f32 	%f384, [%r97+492];
	fma.rn.f32 	%f385, %f373, %f379, %f372;
	fma.rn.f32 	%f386, %f374, %f380, %f385;
	fma.rn.f32 	%f387, %f375, %f381, %f386;
	fma.rn.f32 	%f388, %f376, %f382, %f387;
	fma.rn.f32 	%f389, %f377, %f383, %f388;
	fma.rn.f32 	%f390, %f378, %f384, %f389;
	ld.shared.f32 	%f391, [%r95+1300];
	ld.shared.f32 	%f392, [%r95+1336];
	ld.shared.f32 	%f393, [%r95+1372];
	ld.shared.f32 	%f394, [%r95+1408];
	ld.shared.f32 	%f395, [%r95+1444];
	ld.shared.f32 	%f396, [%r95+1480];
	ld.shared.f32 	%f397, [%r97+436];
	ld.shared.f32 	%f398, [%r97+448];
	ld.shared.f32 	%f399, [%r97+460];
	ld.shared.f32 	%f400, [%r97+472];
	ld.shared.f32 	%f401, [%r97+484];
	ld.shared.f32 	%f402, [%r97+496];
	fma.rn.f32 	%f403, %f391, %f397, %f390;
	fma.rn.f32 	%f404, %f392, %f398, %f403;
	fma.rn.f32 	%f405, %f393, %f399, %f404;
	fma.rn.f32 	%f406, %f394, %f400, %f405;
	fma.rn.f32 	%f407, %f395, %f401, %f406;
	fma.rn.f32 	%f408, %f396, %f402, %f407;
	ld.shared.f32 	%f409, [%r95+1304];
	ld.shared.f32 	%f410, [%r95+1340];
	ld.shared.f32 	%f411, [%r95+1376];
	ld.shared.f32 	%f412, [%r95+1412];
	ld.shared.f32 	%f413, [%r95+1448];
	ld.shared.f32 	%f414, [%r95+1484];
	ld.shared.f32 	%f415, [%r97+440];
	ld.shared.f32 	%f416, [%r97+452];
	ld.shared.f32 	%f417, [%r97+464];
	ld.shared.f32 	%f418, [%r97+476];
	ld.shared.f32 	%f419, [%r97+488];
	ld.shared.f32 	%f420, [%r97+500];
	fma.rn.f32 	%f421, %f409, %f415, %f408;
	fma.rn.f32 	%f422, %f410, %f416, %f421;
	fma.rn.f32 	%f423, %f411, %f417, %f422;
	fma.rn.f32 	%f424, %f412, %f418, %f423;
	fma.rn.f32 	%f425, %f413, %f419, %f424;
	fma.rn.f32 	%f426, %f414, %f420, %f425;
	ld.shared.f32 	%f427, [%r95+1512];
	ld.shared.f32 	%f428, [%r95+1548];
	ld.shared.f32 	%f429, [%r95+1584];
	ld.shared.f32 	%f430, [%r95+1620];
	ld.shared.f32 	%f431, [%r95+1656];
	ld.shared.f32 	%f432, [%r95+1692];
	ld.shared.f32 	%f433, [%r97+504];
	ld.shared.f32 	%f434, [%r97+516];
	ld.shared.f32 	%f435, [%r97+528];
	ld.shared.f32 	%f436, [%r97+540];
	ld.shared.f32 	%f437, [%r97+552];
	ld.shared.f32 	%f438, [%r97+564];
	fma.rn.f32 	%f439, %f427, %f433, %f426;
	fma.rn.f32 	%f440, %f428, %f434, %f439;
	fma.rn.f32 	%f441, %f429, %f435, %f440;
	fma.rn.f32 	%f442, %f430, %f436, %f441;
	fma.rn.f32 	%f443, %f431, %f437, %f442;
	fma.rn.f32 	%f444, %f432, %f438, %f443;
	ld.shared.f32 	%f445, [%r95+1516];
	ld.shared.f32 	%f446, [%r95+1552];
	ld.shared.f32 	%f447, [%r95+1588];
	ld.shared.f32 	%f448, [%r95+1624];
	ld.shared.f32 	%f449, [%r95+1660];
	ld.shared.f32 	%f450, [%r95+1696];
	ld.shared.f32 	%f451, [%r97+508];
	ld.shared.f32 	%f452, [%r97+520];
	ld.shared.f32 	%f453, [%r97+532];
	ld.shared.f32 	%f454, [%r97+544];
	ld.shared.f32 	%f455, [%r97+556];
	ld.shared.f32 	%f456, [%r97+568];
	fma.rn.f32 	%f457, %f445, %f451, %f444;
	fma.rn.f32 	%f458, %f446, %f452, %f457;
	fma.rn.f32 	%f459, %f447, %f453, %f458;
	fma.rn.f32 	%f460, %f448, %f454, %f459;
	fma.rn.f32 	%f461, %f449, %f455, %f460;
	fma.rn.f32 	%f462, %f450, %f456, %f461;
	ld.shared.f32 	%f463, [%r95+1520];
	ld.shared.f32 	%f464, [%r95+1556];
	ld.shared.f32 	%f465, [%r95+1592];
	ld.shared.f32 	%f466, [%r95+1628];
	ld.shared.f32 	%f467, [%r95+1664];
	ld.shared.f32 	%f468, [%r95+1700];
	ld.shared.f32 	%f469, [%r97+512];
	ld.shared.f32 	%f470, [%r97+524];
	ld.shared.f32 	%f471, [%r97+536];
	ld.shared.f32 	%f472, [%r97+548];
	ld.shared.f32 	%f473, [%r97+560];
	ld.shared.f32 	%f474, [%r97+572];
	fma.rn.f32 	%f475, %f463, %f469, %f462;
	fma.rn.f32 	%f476, %f464, %f470, %f475;
	fma.rn.f32 	%f477, %f465, %f471, %f476;
	fma.rn.f32 	%f478, %f466, %f472, %f477;
	fma.rn.f32 	%f479, %f467, %f473, %f478;
	fma.rn.f32 	%f480, %f468, %f474, %f479;
	mov.b32 	%r101, 1;
	mov.pred 	%p75, 0;
	@%p14 bra 	$L__BB0_1;
	ld.param.u64 	%rd100, [default_function_kernel0_param_2];
	cvta.to.global.u64 	%rd96, %rd100;
	mad.lo.s32 	%r98, %r3, 49, %r1;
	mad.lo.s32 	%r99, %r16, 392, %r98;
	mad.lo.s32 	%r100, %r2, 7, %r99;
	mul.wide.u32 	%rd97, %r100, 4;
	add.s64 	%rd98, %rd96, %rd97;
	st.global.f32 	[%rd98], %f480;
	ret;

}
	// .globl	_Z6conv2dPfPKfS_
.visible .entry _Z6conv2dPfPKfS_(
	.param .u64 .ptr .align 1 _Z6conv2dPfPKfS__param_0,
	.param .u64 .ptr .align 1 _Z6conv2dPfPKfS__param_1,
	.param .u64 .ptr .align 1 _Z6conv2dPfPKfS__param_2
)
{
	.reg .pred 	%p<25>;
	.reg .b16 	%rs<23>;
	.reg .b32 	%r<291>;
	.reg .b32 	%f<232>;
	.reg .b64 	%rd<125>;

	ld.param.u64 	%rd4, [_Z6conv2dPfPKfS__param_0];
	ld.param.u64 	%rd2, [_Z6conv2dPfPKfS__param_1];
	ld.param.u64 	%rd3, [_Z6conv2dPfPKfS__param_2];
	cvta.to.global.u64 	%rd1, %rd4;
	mov.u32 	%r55, %ctaid.x;
	mul.hi.u32 	%r56, %r55, -1840700269;
	shr.u32 	%r1, %r56, 2;
	mul.lo.s32 	%r57, %r1, 7;
	sub.s32 	%r2, %r55, %r57;
	mov.u32 	%r3, %tid.x;
	shr.u32 	%r4, %r3, 5;
	and.b32  	%r5, %r3, 31;
	setp.gt.u32 	%p1, %r3, 215;
	@%p1 bra 	$L__BB1_7;
	mov.u32 	%r6, %ntid.x;
	add.s32 	%r58, %r3, %r6;
	max.u32 	%r59, %r58, 216;
	setp.lt.u32 	%p2, %r58, 216;
	selp.u32 	%r60, 1, 0, %p2;
	add.s32 	%r61, %r58, %r60;
	sub.s32 	%r62, %r59, %r61;
	div.u32 	%r63, %r62, %r6;
	add.s32 	%r7, %r63, %r60;
	and.b32  	%r64, %r7, 3;
	setp.eq.s32 	%p3, %r64, 3;
	mov.u32 	%r283, %r3;
	@%p3 bra 	$L__BB1_4;
	add.s32 	%r66, %r7, 1;
	and.b32  	%r8, %r66, 3;
	mov.b32 	%r282, 0;
	mov.u32 	%r283, %r3;
$L__BB1_3:
	.pragma "nounroll";
	shl.b32 	%r67, %r283, 2;
	mov.u32 	%r68, shared_input;
	add.s32 	%r69, %r68, %r67;
	mov.b32 	%r70, 0;
	st.shared.u32 	[%r69], %r70;
	add.s32 	%r283, %r283, %r6;
	add.s32 	%r282, %r282, 1;
	setp.ne.s32 	%p4, %r282, %r8;
	@%p4 bra 	$L__BB1_3;
$L__BB1_4:
	setp.lt.u32 	%p5, %r7, 3;
	@%p5 bra 	$L__BB1_7;
	mov.u32 	%r72, shared_input;
	shl.b32 	%r75, %r6, 2;
$L__BB1_6:
	shl.b32 	%r71, %r283, 2;
	add.s32 	%r73, %r72, %r71;
	mov.b32 	%r74, 0;
	st.shared.u32 	[%r73], %r74;
	add.s32 	%r76, %r73, %r75;
	st.shared.u32 	[%r76], %r74;
	add.s32 	%r77, %r76, %r75;
	st.shared.u32 	[%r77], %r74;
	add.s32 	%r78, %r77, %r75;
	st.shared.u32 	[%r78], %r74;
	add.s32 	%r283, %r75, %r283;
	setp.lt.u32 	%p6, %r283, 216;
	@%p6 bra 	$L__BB1_6;
$L__BB1_7:
	shl.b32 	%r16, %r1, 3;
	setp.ne.s32 	%p7, %r2, 0;
	max.u32 	%r17, %r2, 1;
	add.s32 	%r18, %r17, -1;
	min.u32 	%r19, %r2, 5;
	add.s32 	%r20, %r19, 2;
	bar.sync 	0;
	@%p7 bra 	$L__BB1_18;
	setp.gt.u32 	%p16, %r3, 255;
	@%p16 bra 	$L__BB1_28;
	sub.s32 	%r155, %r20, %r18;
	mul.lo.s32 	%r21, %r155, 7;
	mul.lo.s32 	%r22, %r18, 7;
	mul.lo.s32 	%r156, %r19, 7;
	sub.s32 	%r157, %r156, %r5;
	mad.lo.s32 	%r158, %r17, -7, %r157;
	add.s32 	%r23, %r158, 20;
	and.b32  	%r24, %r23, 96;
	cvt.u16.u32 	%rs12, %r5;
	mul.lo.s16 	%rs13, %rs12, 37;
	shr.u16 	%rs14, %rs13, 7;
	and.b16  	%rs15, %rs14, 14;
	cvt.u32.u16 	%r159, %rs15;
	add.s32 	%r25, %r5, %r159;
	or.b32  	%r26, %r5, 32;
	cvt.u16.u32 	%rs16, %r26;
	mul.lo.s16 	%rs17, %rs16, 37;
	shr.u16 	%rs18, %rs17, 7;
	and.b16  	%rs19, %rs18, 30;
	cvt.u32.u16 	%r160, %rs19;
	add.s32 	%r27, %r26, %r160;
	or.b32  	%r28, %r5, 64;
	cvt.u16.u32 	%rs20, %r28;
	mul.lo.s16 	%rs21, %rs20, 147;
	shr.u16 	%rs22, %rs21, 9;
	cvt.u32.u16 	%r161, %rs22;
	and.b32  	%r162, %r161, 30;
	add.s32 	%r29, %r28, %r162;
	mov.u32 	%r288, %r4;
$L__BB1_10:
	setp.ge.u32 	%p17, %r5, %r21;
	@%p17 bra 	$L__BB1_17;
	setp.eq.s32 	%p18, %r24, 96;
	add.s32 	%r163, %r16, %r288;
	mad.lo.s32 	%r48, %r163, 49, %r22;
	mul.lo.s32 	%r49, %r288, 27;
	mov.u32 	%r289, %r5;
	@%p18 bra 	$L__BB1_15;
	setp.eq.s32 	%p19, %r24, 0;
	add.s32 	%r50, %r48, %r5;
	mul.wide.u32 	%rd19, %r50, 4;
	add.s64 	%rd20, %rd1, %rd19;
	ld.global.nc.f32 	%f9, [%rd20];
	add.s32 	%r164, %r49, %r25;
	shl.b32 	%r165, %r164, 2;
	mov.u32 	%r166, shared_input;
	add.s32 	%r167, %r166, %r165;
	st.shared.f32 	[%r167+40], %f9;
	mov.u32 	%r289, %r26;
	@%p19 bra 	$L__BB1_15;
	setp.eq.s32 	%p20, %r24, 32;
	add.s32 	%r168, %r50, 32;
	mul.wide.u32 	%rd21, %r168, 4;
	add.s64 	%rd22, %rd1, %rd21;
	ld.global.nc.f32 	%f10, [%rd22];
	add.s32 	%r169, %r49, %r27;
	shl.b32 	%r170, %r169, 2;
	add.s32 	%r172, %r166, %r170;
	st.shared.f32 	[%r172+40], %f10;
	mov.u32 	%r289, %r28;
	@%p20 bra 	$L__BB1_15;
	or.b32  	%r289, %r5, 96;
	add.s32 	%r173, %r50, 64;
	mul.wide.u32 	%rd23, %r173, 4;
	add.s64 	%rd24, %rd1, %rd23;
	ld.global.nc.f32 	%f11, [%rd24];
	add.s32 	%r174, %r49, %r29;
	shl.b32 	%r175, %r174, 2;
	add.s32 	%r177, %r166, %r175;
	st.shared.f32 	[%r177+40], %f11;
$L__BB1_15:
	setp.lt.u32 	%p21, %r23, 96;
	@%p21 bra 	$L__BB1_17;
$L__BB1_16:
	mul.hi.u32 	%r178, %r289, 613566757;
	sub.s32 	%r179, %r289, %r178;
	shr.u32 	%r180, %r179, 1;
	add.s32 	%r181, %r180, %r178;
	shr.u32 	%r182, %r181, 2;
	mul.lo.s32 	%r183, %r182, 7;
	sub.s32 	%r184, %r289, %r183;
	add.s32 	%r185, %r48, %r289;
	mul.wide.u32 	%rd25, %r185, 4;
	add.s64 	%rd26, %rd1, %rd25;
	ld.global.nc.f32 	%f12, [%rd26];
	add.s32 	%r186, %r49, %r184;
	mad.lo.s32 	%r187, %r182, 9, %r186;
	shl.b32 	%r188, %r187, 2;
	mov.u32 	%r189, shared_input;
	add.s32 	%r190, %r189, %r188;
	st.shared.f32 	[%r190+40], %f12;
	add.s32 	%r191, %r289, 32;
	mul.hi.u32 	%r192, %r191, 613566757;
	sub.s32 	%r193, %r191, %r192;
	shr.u32 	%r194, %r193, 1;
	add.s32 	%r195, %r194, %r192;
	shr.u32 	%r196, %r195, 2;
	mul.lo.s32 	%r197, %r196, 7;
	sub.s32 	%r198, %r191, %r197;
	add.s32 	%r199, %r185, 32;
	mul.wide.u32 	%rd27, %r199, 4;
	add.s64 	%rd28, %rd1, %rd27;
	ld.global.nc.f32 	%f13, [%rd28];
	add.s32 	%r200, %r49, %r198;
	mad.lo.s32 	%r201, %r196, 9, %r200;
	shl.b32 	%r202, %r201, 2;
	add.s32 	%r203, %r189, %r202;
	st.shared.f32 	[%r203+40], %f13;
	add.s32 	%r204, %r289, 64;
	mul.hi.u32 	%r205, %r204, 613566757;
	sub.s32 	%r206, %r204, %r205;
	shr.u32 	%r207, %r206, 1;
	add.s32 	%r208, %r207, %r205;
	shr.u32 	%r209, %r208, 2;
	mul.lo.s32 	%r210, %r209, 7;
	sub.s32 	%r211, %r204, %r210;
	add.s32 	%r212, %r185, 64;
	mul.wide.u32 	%rd29, %r212, 4;
	add.s64 	%rd30, %rd1, %rd29;
	ld.global.nc.f32 	%f14, [%rd30];
	add.s32 	%r213, %r49, %r211;
	mad.lo.s32 	%r214, %r209, 9, %r213;
	shl.b32 	%r215, %r214, 2;
	add.s32 	%r216, %r189, %r215;
	st.shared.f32 	[%r216+40], %f14;
	add.s32 	%r217, %r289, 96;
	mul.hi.u32 	%r218, %r217, 613566757;
	sub.s32 	%r219, %r217, %r218;
	shr.u32 	%r220, %r219, 1;
	add.s32 	%r221, %r220, %r218;
	shr.u32 	%r222, %r221, 2;
	mul.lo.s32 	%r223, %r222, 7;
	sub.s32 	%r224, %r217, %r223;
	add.s32 	%r225, %r185, 96;
	mul.wide.u32 	%rd31, %r225, 4;
	add.s64 	%rd32, %rd1, %rd31;
	ld.global.nc.f32 	%f15, [%rd32];
	add.s32 	%r226, %r49, %r224;
	mad.lo.s32 	%r227, %r222, 9, %r226;
	shl.b32 	%r228, %r227, 2;
	add.s32 	%r229, %r189, %r228;
	st.shared.f32 	[%r229+40], %f15;
	add.s32 	%r289, %r289, 128;
	setp.lt.u32 	%p22, %r289, %r21;
	@%p22 bra 	$L__BB1_16;
$L__BB1_17:
	setp.eq.s32 	%p23, %r288, 0;
	mov.b32 	%r288, 7;
	@%p23 bra 	$L__BB1_10;
	bra.uni 	$L__BB1_28;
$L__BB1_18:
	setp.gt.u32 	%p8, %r3, 255;
	@%p8 bra 	$L__BB1_28;
	sub.s32 	%r79, %r20, %r18;
	mul.lo.s32 	%r30, %r79, 7;
	mul.lo.s32 	%r31, %r18, 7;
	mul.lo.s32 	%r80, %r19, 7;
	sub.s32 	%r81, %r80, %r5;
	mad.lo.s32 	%r82, %r17, -7, %r81;
	add.s32 	%r32, %r82, 20;
	and.b32  	%r33, %r32, 96;
	cvt.u16.u32 	%rs1, %r5;
	mul.lo.s16 	%rs2, %rs1, 37;
	shr.u16 	%rs3, %rs2, 7;
	and.b16  	%rs4, %rs3, 14;
	cvt.u32.u16 	%r83, %rs4;
	add.s32 	%r34, %r5, %r83;
	or.b32  	%r35, %r5, 32;
	cvt.u16.u32 	%rs5, %r35;
	mul.lo.s16 	%rs6, %rs5, 37;
	shr.u16 	%rs7, %rs6, 7;
	and.b16  	%rs8, %rs7, 30;
	cvt.u32.u16 	%r84, %rs8;
	add.s32 	%r36, %r35, %r84;
	or.b32  	%r37, %r5, 64;
	cvt.u16.u32 	%rs9, %r37;
	mul.lo.s16 	%rs10, %rs9, 147;
	shr.u16 	%rs11, %rs10, 9;
	cvt.u32.u16 	%r85, %rs11;
	and.b32  	%r86, %r85, 30;
	add.s32 	%r38, %r37, %r86;
	mov.u32 	%r285, %r4;
$L__BB1_20:
	setp.ge.u32 	%p9, %r5, %r30;
	@%p9 bra 	$L__BB1_27;
	setp.eq.s32 	%p10, %r33, 96;
	add.s32 	%r87, %r16, %r285;
	mad.lo.s32 	%r40, %r87, 49, %r31;
	mul.lo.s32 	%r41, %r285, 27;
	mov.u32 	%r286, %r5;
	@%p10 bra 	$L__BB1_25;
	setp.eq.s32 	%p11, %r33, 0;
	add.s32 	%r42, %r40, %r5;
	mul.wide.u32 	%rd5, %r42, 4;
	add.s64 	%rd6, %rd1, %rd5;
	ld.global.nc.f32 	%f2, [%rd6];
	add.s32 	%r88, %r41, %r34;
	shl.b32 	%r89, %r88, 2;
	mov.u32 	%r90, shared_input;
	add.s32 	%r91, %r90, %r89;
	st.shared.f32 	[%r91+4], %f2;
	mov.u32 	%r286, %r35;
	@%p11 bra 	$L__BB1_25;
	setp.eq.s32 	%p12, %r33, 32;
	add.s32 	%r92, %r42, 32;
	mul.wide.u32 	%rd7, %r92, 4;
	add.s64 	%rd8, %rd1, %rd7;
	ld.global.nc.f32 	%f3, [%rd8];
	add.s32 	%r93, %r41, %r36;
	shl.b32 	%r94, %r93, 2;
	add.s32 	%r96, %r90, %r94;
	st.shared.f32 	[%r96+4], %f3;
	mov.u32 	%r286, %r37;
	@%p12 bra 	$L__BB1_25;
	or.b32  	%r286, %r5, 96;
	add.s32 	%r97, %r42, 64;
	mul.wide.u32 	%rd9, %r97, 4;
	add.s64 	%rd10, %rd1, %rd9;
	ld.global.nc.f32 	%f4, [%rd10];
	add.s32 	%r98, %r41, %r38;
	shl.b32 	%r99, %r98, 2;
	add.s32 	%r101, %r90, %r99;
	st.shared.f32 	[%r101+4], %f4;
$L__BB1_25:
	setp.lt.u32 	%p13, %r32, 96;
	@%p13 bra 	$L__BB1_27;
$L__BB1_26:
	mul.hi.u32 	%r102, %r286, 613566757;
	sub.s32 	%r103, %r286, %r102;
	shr.u32 	%r104, %r103, 1;
	add.s32 	%r105, %r104, %r102;
	shr.u32 	%r106, %r105, 2;
	mul.lo.s32 	%r107, %r106, 7;
	sub.s32 	%r108, %r286, %r107;
	add.s32 	%r109, %r40, %r286;
	mul.wide.u32 	%rd11, %r109, 4;
	add.s64 	%rd12, %rd1, %rd11;
	ld.global.nc.f32 	%f5, [%rd12];
	add.s32 	%r110, %r41, %r108;
	mad.lo.s32 	%r111, %r106, 9, %r110;
	shl.b32 	%r112, %r111, 2;
	mov.u32 	%r113, shared_input;
	add.s32 	%r114, %r113, %r112;
	st.shared.f32 	[%r114+4], %f5;
	add.s32 	%r115, %r286, 32;
	mul.hi.u32 	%r116, %r115, 613566757;
	sub.s32 	%r117, %r115, %r116;
	shr.u32 	%r118, %r117, 1;
	add.s32 	%r119, %r118, %r116;
	shr.u32 	%r120, %r119, 2;
	mul.lo.s32 	%r121, %r120, 7;
	sub.s32 	%r122, %r115, %r121;
	add.s32 	%r123, %r109, 32;
	mul.wide.u32 	%rd13, %r123, 4;
	add.s64 	%rd14, %rd1, %rd13;
	ld.global.nc.f32 	%f6, [%rd14];
	add.s32 	%r124, %r41, %r122;
	mad.lo.s32 	%r125, %r120, 9, %r124;
	shl.b32 	%r126, %r125, 2;
	add.s32 	%r127, %r113, %r126;
	st.shared.f32 	[%r127+4], %f6;
	add.s32 	%r128, %r286, 64;
	mul.hi.u32 	%r129, %r128, 613566757;
	sub.s32 	%r130, %r128, %r129;
	shr.u32 	%r131, %r130, 1;
	add.s32 	%r132, %r131, %r129;
	shr.u32 	%r133, %r132, 2;
	mul.lo.s32 	%r134, %r133, 7;
	sub.s32 	%r135, %r128, %r134;
	add.s32 	%r136, %r109, 64;
	mul.wide.u32 	%rd15, %r136, 4;
	add.s64 	%rd16, %rd1, %rd15;
	ld.global.nc.f32 	%f7, [%rd16];
	add.s32 	%r137, %r41, %r135;
	mad.lo.s32 	%r138, %r133, 9, %r137;
	shl.b32 	%r139, %r138, 2;
	add.s32 	%r140, %r113, %r139;
	st.shared.f32 	[%r140+4], %f7;
	add.s32 	%r141, %r286, 96;
	mul.hi.u32 	%r142, %r141, 613566757;
	sub.s32 	%r143, %r141, %r142;
	shr.u32 	%r144, %r143, 1;
	add.s32 	%r145, %r144, %r142;
	shr.u32 	%r146, %r145, 2;
	mul.lo.s32 	%r147, %r146, 7;
	sub.s32 	%r148, %r141, %r147;
	add.s32 	%r149, %r109, 96;
	mul.wide.u32 	%rd17, %r149, 4;
	add.s64 	%rd18, %rd1, %rd17;
	ld.global.nc.f32 	%f8, [%rd18];
	add.s32 	%r150, %r41, %r148;
	mad.lo.s32 	%r151, %r146, 9, %r150;
	shl.b32 	%r152, %r151, 2;
	add.s32 	%r153, %r113, %r152;
	st.shared.f32 	[%r153+4], %f8;
	add.s32 	%r286, %r286, 128;
	setp.lt.u32 	%p14, %r286, %r30;
	@%p14 bra 	$L__BB1_26;
$L__BB1_27:
	setp.eq.s32 	%p15, %r285, 0;
	mov.b32 	%r285, 7;
	@%p15 bra 	$L__BB1_20;
$L__BB1_28:
	cvta.to.global.u64 	%rd33, %rd2;
	bar.sync 	0;
	mul.lo.s32 	%r231, %r1, 2304;
	or.b32  	%r232, %r231, %r5;
	mul.wide.u32 	%rd34, %r232, 4;
	add.s64 	%rd35, %rd33, %rd34;
	ld.global.nc.f32 	%f16, [%rd35];
	ld.global.nc.f32 	%f17, [%rd35+128];
	ld.global.nc.f32 	%f18, [%rd35+256];
	ld.global.nc.f32 	%f19, [%rd35+384];
	ld.global.nc.f32 	%f20, [%rd35+512];
	ld.global.nc.f32 	%f21, [%rd35+640];
	ld.global.nc.f32 	%f22, [%rd35+768];
	ld.global.nc.f32 	%f23, [%rd35+896];
	add.s32 	%r233, %r232, 256;
	mul.wide.u32 	%rd36, %r233, 4;
	add.s64 	%rd37, %rd33, %rd36;
	ld.global.nc.f32 	%f24, [%rd37];
	shl.b32 	%r234, %r4, 2;
	mov.u32 	%r235, shared_input;
	add.s32 	%r236, %r235, %r234;
	ld.shared.f32 	%f25, [%r236];
	fma.rn.f32 	%f26, %f25, %f16, 0f00000000;
	ld.shared.f32 	%f27, [%r236+4];
	fma.rn.f32 	%f28, %f27, %f17, %f26;
	ld.shared.f32 	%f29, [%r236+8];
	fma.rn.f32 	%f30, %f29, %f18, %f28;
	ld.shared.f32 	%f31, [%r236+36];
	fma.rn.f32 	%f32, %f31, %f19, %f30;
	ld.shared.f32 	%f33, [%r236+40];
	fma.rn.f32 	%f34, %f33, %f20, %f32;
	ld.shared.f32 	%f35, [%r236+44];
	fma.rn.f32 	%f36, %f35, %f21, %f34;
	ld.shared.f32 	%f37, [%r236+72];
	fma.rn.f32 	%f38, %f37, %f22, %f36;
	ld.shared.f32 	%f39, [%r236+76];
	fma.rn.f32 	%f40, %f39, %f23, %f38;
	ld.shared.f32 	%f41, [%r236+80];
	fma.rn.f32 	%f42, %f41, %f24, %f40;
	add.s32 	%r237, %r232, 288;
	mul.wide.u32 	%rd38, %r237, 4;
	add.s64 	%rd39, %rd33, %rd38;
	ld.global.nc.f32 	%f43, [%rd39];
	ld.global.nc.f32 	%f44, [%rd39+128];
	ld.global.nc.f32 	%f45, [%rd39+256];
	ld.global.nc.f32 	%f46, [%rd39+384];
	ld.global.nc.f32 	%f47, [%rd39+512];
	ld.global.nc.f32 	%f48, [%rd39+640];
	ld.global.nc.f32 	%f49, [%rd39+768];
	add.s32 	%r238, %r232, 512;
	mul.wide.u32 	%rd40, %r238, 4;
	add.s64 	%rd41, %rd33, %rd40;
	ld.global.nc.f32 	%f50, [%rd41];
	add.s32 	%r239, %r232, 544;
	mul.wide.u32 	%rd42, %r239, 4;
	add.s64 	%rd43, %rd33, %rd42;
	ld.global.nc.f32 	%f51, [%rd43];
	ld.shared.f32 	%f52, [%r236+108];
	fma.rn.f32 	%f53, %f52, %f43, %f42;
	ld.shared.f32 	%f54, [%r236+112];
	fma.rn.f32 	%f55, %f54, %f44, %f53;
	ld.shared.f32 	%f56, [%r236+116];
	fma.rn.f32 	%f57, %f56, %f45, %f55;
	ld.shared.f32 	%f58, [%r236+144];
	fma.rn.f32 	%f59, %f58, %f46, %f57;
	ld.shared.f32 	%f60, [%r236+148];
	fma.rn.f32 	%f61, %f60, %f47, %f59;
	ld.shared.f32 	%f62, [%r236+152];
	fma.rn.f32 	%f63, %f62, %f48, %f61;
	ld.shared.f32 	%f64, [%r236+180];
	fma.rn.f32 	%f65, %f64, %f49, %f63;
	ld.shared.f32 	%f66, [%r236+184];
	fma.rn.f32 	%f67, %f66, %f50, %f65;
	ld.shared.f32 	%f68, [%r236+188];
	fma.rn.f32 	%f69, %f68, %f51, %f67;
	add.s32 	%r240, %r232, 576;
	mul.wide.u32 	%rd44, %r240, 4;
	add.s64 	%rd45, %rd33, %rd44;
	ld.global.nc.f32 	%f70, [%rd45];
	ld.global.nc.f32 	%f71, [%rd45+128];
	ld.global.nc.f32 	%f72, [%rd45+256];
	ld.global.nc.f32 	%f73, [%rd45+384];
	ld.global.nc.f32 	%f74, [%rd45+512];
	ld.global.nc.f32 	%f75, [%rd45+640];
	add.s32 	%r241, %r232, 768;
	mul.wide.u32 	%rd46, %r241, 4;
	add.s64 	%rd47, %rd33, %rd46;
	ld.global.nc.f32 	%f76, [%rd47];
	add.s32 	%r242, %r232, 800;
	mul.wide.u32 	%rd48, %r242, 4;
	add.s64 	%rd49, %rd33, %rd48;
	ld.global.nc.f32 	%f77, [%rd49];
	add.s32 	%r243, %r232, 832;
	mul.wide.u32 	%rd50, %r243, 4;
	add.s64 	%rd51, %rd33, %rd50;
	ld.global.nc.f32 	%f78, [%rd51];
	ld.shared.f32 	%f79, [%r236+216];
	fma.rn.f32 	%f80, %f79, %f70, %f69;
	ld.shared.f32 	%f81, [%r236+220];
	fma.rn.f32 	%f82, %f81, %f71, %f80;
	ld.shared.f32 	%f83, [%r236+224];
	fma.rn.f32 	%f84, %f83, %f72, %f82;
	ld.shared.f32 	%f85, [%r236+252];
	fma.rn.f32 	%f86, %f85, %f73, %f84;
	ld.shared.f32 	%f87, [%r236+256];
	fma.rn.f32 	%f88, %f87, %f74, %f86;
	ld.shared.f32 	%f89, [%r236+260];
	fma.rn.f32 	%f90, %f89, %f75, %f88;
	ld.shared.f32 	%f91, [%r236+288];
	fma.rn.f32 	%f92, %f91, %f76, %f90;
	ld.shared.f32 	%f93, [%r236+292];
	fma.rn.f32 	%f94, %f93, %f77, %f92;
	ld.shared.f32 	%f95, [%r236+296];
	fma.rn.f32 	%f96, %f95, %f78, %f94;
	add.s32 	%r244, %r232, 864;
	mul.wide.u32 	%rd52, %r244, 4;
	add.s64 	%rd53, %rd33, %rd52;
	ld.global.nc.f32 	%f97, [%rd53];
	ld.global.nc.f32 	%f98, [%rd53+128];
	ld.global.nc.f32 	%f99, [%rd53+256];
	ld.global.nc.f32 	%f100, [%rd53+384];
	ld.global.nc.f32 	%f101, [%rd53+512];
	add.s32 	%r245, %r232, 1024;
	mul.wide.u32 	%rd54, %r245, 4;
	add.s64 	%rd55, %rd33, %rd54;
	ld.global.nc.f32 	%f102, [%rd55];
	add.s32 	%r246, %r232, 1056;
	mul.wide.u32 	%rd56, %r246, 4;
	add.s64 	%rd57, %rd33, %rd56;
	ld.global.nc.f32 	%f103, [%rd57];
	add.s32 	%r247, %r232, 1088;
	mul.wide.u32 	%rd58, %r247, 4;
	add.s64 	%rd59, %rd33, %rd58;
	ld.global.nc.f32 	%f104, [%rd59];
	add.s32 	%r248, %r232, 1120;
	mul.wide.u32 	%rd60, %r248, 4;
	add.s64 	%rd61, %rd33, %rd60;
	ld.global.nc.f32 	%f105, [%rd61];
	ld.shared.f32 	%f106, [%r236+324];
	fma.rn.f32 	%f107, %f106, %f97, %f96;
	ld.shared.f32 	%f108, [%r236+328];
	fma.rn.f32 	%f109, %f108, %f98, %f107;
	ld.shared.f32 	%f110, [%r236+332];
	fma.rn.f32 	%f111, %f110, %f99, %f109;
	ld.shared.f32 	%f112, [%r236+360];
	fma.rn.f32 	%f113, %f112, %f100, %f111;
	ld.shared.f32 	%f114, [%r236+364];
	fma.rn.f32 	%f115, %f114, %f101, %f113;
	ld.shared.f32 	%f116, [%r236+368];
	fma.rn.f32 	%f117, %f116, %f102, %f115;
	ld.shared.f32 	%f118, [%r236+396];
	fma.rn.f32 	%f119, %f118, %f103, %f117;
	ld.shared.f32 	%f120, [%r236+400];
	fma.rn.f32 	%f121, %f120, %f104, %f119;
	ld.shared.f32 	%f122, [%r236+404];
	fma.rn.f32 	%f123, %f122, %f105, %f121;
	add.s32 	%r249, %r232, 1152;
	mul.wide.u32 	%rd62, %r249, 4;
	add.s64 	%rd63, %rd33, %rd62;
	ld.global.nc.f32 	%f124, [%rd63];
	ld.global.nc.f32 	%f125, [%rd63+128];
	ld.global.nc.f32 	%f126, [%rd63+256];
	ld.global.nc.f32 	%f127, [%rd63+384];
	add.s32 	%r250, %r232, 1280;
	mul.wide.u32 	%rd64, %r250, 4;
	add.s64 	%rd65, %rd33, %rd64;
	ld.global.nc.f32 	%f128, [%rd65];
	add.s32 	%r251, %r232, 1312;
	mul.wide.u32 	%rd66, %r251, 4;
	add.s64 	%rd67, %rd33, %rd66;
	ld.global.nc.f32 	%f129, [%rd67];
	add.s32 	%r252, %r232, 1344;
	mul.wide.u32 	%rd68, %r252, 4;
	add.s64 	%rd69, %rd33, %rd68;
	ld.global.nc.f32 	%f130, [%rd69];
	add.s32 	%r253, %r232, 1376;
	mul.wide.u32 	%rd70, %r253, 4;
	add.s64 	%rd71, %rd33, %rd70;
	ld.global.nc.f32 	%f131, [%rd71];
	add.s32 	%r254, %r232, 1408;
	mul.wide.u32 	%rd72, %r254, 4;
	add.s64 	%rd73, %rd33, %rd72;
	ld.global.nc.f32 	%f132, [%rd73];
	ld.shared.f32 	%f133, [%r236+432];
	fma.rn.f32 	%f134, %f133, %f124, %f123;
	ld.shared.f32 	%f135, [%r236+436];
	fma.rn.f32 	%f136, %f135, %f125, %f134;
	ld.shared.f32 	%f137, [%r236+440];
	fma.rn.f32 	%f138, %f137, %f126, %f136;
	ld.shared.f32 	%f139, [%r236+468];
	fma.rn.f32 	%f140, %f139, %f127, %f138;
	ld.shared.f32 	%f141, [%r236+472];
	fma.rn.f32 	%f142, %f141, %f128, %f140;
	ld.shared.f32 	%f143, [%r236+476];
	fma.rn.f32 	%f144, %f143, %f129, %f142;
	ld.shared.f32 	%f145, [%r236+504];
	fma.rn.f32 	%f146, %f145, %f130, %f144;
	ld.shared.f32 	%f147, [%r236+508];
	fma.rn.f32 	%f148, %f147, %f131, %f146;
	ld.shared.f32 	%f149, [%r236+512];
	fma.rn.f32 	%f150, %f149, %f132, %f148;
	add.s32 	%r255, %r232, 1440;
	mul.wide.u32 	%rd74, %r255, 4;
	add.s64 	%rd75, %rd33, %rd74;
	ld.global.nc.f32 	%f151, [%rd75];
	ld.global.nc.f32 	%f152, [%rd75+128];
	ld.global.nc.f32 	%f153, [%rd75+256];
	add.s32 	%r256, %r232, 1536;
	mul.wide.u32 	%rd76, %r256, 4;
	add.s64 	%rd77, %rd33, %rd76;
	ld.global.nc.f32 	%f154, [%rd77];
	add.s32 	%r257, %r232, 1568;
	mul.wide.u32 	%rd78, %r257, 4;
	add.s64 	%rd79, %rd33, %rd78;
	ld.global.nc.f32 	%f155, [%rd79];
	add.s32 	%r258, %r232, 1600;
	mul.wide.u32 	%rd80, %r258, 4;
	add.s64 	%rd81, %rd33, %rd80;
	ld.global.nc.f32 	%f156, [%rd81];
	add.s32 	%r259, %r232, 1632;
	mul.wide.u32 	%rd82, %r259, 4;
	add.s64 	%rd83, %rd33, %rd82;
	ld.global.nc.f32 	%f157, [%rd83];
	add.s32 	%r260, %r232, 1664;
	mul.wide.u32 	%rd84, %r260, 4;
	add.s64 	%rd85, %rd33, %rd84;
	ld.global.nc.f32 	%f158, [%rd85];
	add.s32 	%r261, %r232, 1696;
	mul.wide.u32 	%rd86, %r261, 4;
	add.s64 	%rd87, %rd33, %rd86;
	ld.global.nc.f32 	%f159, [%rd87];
	ld.shared.f32 	%f160, [%r236+540];
	fma.rn.f32 	%f161, %f160, %f151, %f150;
	ld.shared.f32 	%f162, [%r236+544];
	fma.rn.f32 	%f163, %f162, %f152, %f161;
	ld.shared.f32 	%f164, [%r236+548];
	fma.rn.f32 	%f165, %f164, %f153, %f163;
	ld.shared.f32 	%f166, [%r236+576];
	fma.rn.f32 	%f167, %f166, %f154, %f165;
	ld.shared.f32 	%f168, [%r236+580];
	fma.rn.f32 	%f169, %f168, %f155, %f167;
	ld.shared.f32 	%f170, [%r236+584];
	fma.rn.f32 	%f171, %f170, %f156, %f169;
	ld.shared.f32 	%f172, [%r236+612];
	fma.rn.f32 	%f173, %f172, %f157, %f171;
	ld.shared.f32 	%f174, [%r236+616];
	fma.rn.f32 	%f175, %f174, %f158, %f173;
	ld.shared.f32 	%f176, [%r236+620];
	fma.rn.f32 	%f177, %f176, %f159, %f175;
	add.s32 	%r262, %r232, 1728;
	mul.wide.u32 	%rd88, %r262, 4;
	add.s64 	%rd89, %rd33, %rd88;
	ld.global.nc.f32 	%f178, [%rd89];
	ld.global.nc.f32 	%f179, [%rd89+128];
	add.s32 	%r263, %r232, 1792;
	mul.wide.u32 	%rd90, %r263, 4;
	add.s64 	%rd91, %rd33, %rd90;
	ld.global.nc.f32 	%f180, [%rd91];
	add.s32 	%r264, %r232, 1824;
	mul.wide.u32 	%rd92, %r264, 4;
	add.s64 	%rd93, %rd33, %rd92;
	ld.global.nc.f32 	%f181, [%rd93];
	add.s32 	%r265, %r232, 1856;
	mul.wide.u32 	%rd94, %r265, 4;
	add.s64 	%rd95, %rd33, %rd94;
	ld.global.nc.f32 	%f182, [%rd95];
	add.s32 	%r266, %r232, 1888;
	mul.wide.u32 	%rd96, %r266, 4;
	add.s64 	%rd97, %rd33, %rd96;
	ld.global.nc.f32 	%f183, [%rd97];
	add.s32 	%r267, %r232, 1920;
	mul.wide.u32 	%rd98, %r267, 4;
	add.s64 	%rd99, %rd33, %rd98;
	ld.global.nc.f32 	%f184, [%rd99];
	add.s32 	%r268, %r232, 1952;
	mul.wide.u32 	%rd100, %r268, 4;
	add.s64 	%rd101, %rd33, %rd100;
	ld.global.nc.f32 	%f185, [%rd101];
	add.s32 	%r269, %r232, 1984;
	mul.wide.u32 	%rd102, %r269, 4;
	add.s64 	%rd103, %rd33, %rd102;
	ld.global.nc.f32 	%f186, [%rd103];
	ld.shared.f32 	%f187, [%r236+648];
	fma.rn.f32 	%f188, %f187, %f178, %f177;
	ld.shared.f32 	%f189, [%r236+652];
	fma.rn.f32 	%f190, %f189, %f179, %f188;
	ld.shared.f32 	%f191, [%r236+656];
	fma.rn.f32 	%f192, %f191, %f180, %f190;
	ld.shared.f32 	%f193, [%r236+684];
	fma.rn.f32 	%f194, %f193, %f181, %f192;
	ld.shared.f32 	%f195, [%r236+688];
	fma.rn.f32 	%f196, %f195, %f182, %f194;
	ld.shared.f32 	%f197, [%r236+692];
	fma.rn.f32 	%f198, %f197, %f183, %f196;
	ld.shared.f32 	%f199, [%r236+720];
	fma.rn.f32 	%f200, %f199, %f184, %f198;
	ld.shared.f32 	%f201, [%r236+724];
	fma.rn.f32 	%f202, %f201, %f185, %f200;
	ld.shared.f32 	%f203, [%r236+728];
	fma.rn.f32 	%f204, %f203, %f186, %f202;
	add.s32 	%r270, %r232, 2016;
	mul.wide.u32 	%rd104, %r270, 4;
	add.s64 	%rd105, %rd33, %rd104;
	ld.global.nc.f32 	%f205, [%rd105];
	add.s32 	%r271, %r232, 2048;
	mul.wide.u32 	%rd106, %r271, 4;
	add.s64 	%rd107, %rd33, %rd106;
	ld.global.nc.f32 	%f206, [%rd107];
	add.s32 	%r272, %r232, 2080;
	mul.wide.u32 	%rd108, %r272, 4;
	add.s64 	%rd109, %rd33, %rd108;
	ld.global.nc.f32 	%f207, [%rd109];
	add.s32 	%r273, %r232, 2112;
	mul.wide.u32 	%rd110, %r273, 4;
	add.s64 	%rd111, %rd33, %rd110;
	ld.global.nc.f32 	%f208, [%rd111];
	add.s32 	%r274, %r232, 2144;
	mul.wide.u32 	%rd112, %r274, 4;
	add.s64 	%rd113, %rd33, %rd112;
	ld.global.nc.f32 	%f209, [%rd113];
	add.s32 	%r275, %r232, 2176;
	mul.wide.u32 	%rd114, %r275, 4;
	add.s64 	%rd115, %rd33, %rd114;
	ld.global.nc.f32 	%f210, [%rd115];
	add.s32 	%r276, %r232, 2208;
	mul.wide.u32 	%rd116, %r276, 4;
	add.s64 	%rd117, %rd33, %rd116;
	ld.global.nc.f32 	%f211, [%rd117];
	add.s32 	%r277, %r232, 2240;
	mul.wide.u32 	%rd118, %r277, 4;
	add.s64 	%rd119, %rd33, %rd118;
	ld.global.nc.f32 	%f212, [%rd119];
	add.s32 	%r278, %r232, 2272;
	mul.wide.u32 	%rd120, %r278, 4;
	add.s64 	%rd121, %rd33, %rd120;
	ld.global.nc.f32 	%f213, [%rd121];
	ld.shared.f32 	%f214, [%r236+756];
	fma.rn.f32 	%f215, %f214, %f205, %f204;
	ld.shared.f32 	%f216, [%r236+760];
	fma.rn.f32 	%f217, %f216, %f206, %f215;
	ld.shared.f32 	%f218, [%r236+764];
	fma.rn.f32 	%f219, %f218, %f207, %f217;
	ld.shared.f32 	%f220, [%r236+792];
	fma.rn.f32 	%f221, %f220, %f208, %f219;
	ld.shared.f32 	%f222, [%r236+796];
	fma.rn.f32 	%f223, %f222, %f209, %f221;
	ld.shared.f32 	%f224, [%r236+800];
	fma.rn.f32 	%f225, %f224, %f210, %f223;
	ld.shared.f32 	%f226, [%r236+828];
	fma.rn.f32 	%f227, %f226, %f211, %f225;
	ld.shared.f32 	%f228, [%r236+832];
	fma.rn.f32 	%f229, %f228, %f212, %f227;
	ld.shared.f32 	%f230, [%r236+836];
	fma.rn.f32 	%f1, %f230, %f213, %f229;
	setp.gt.u32 	%p24, %r3, 223;
	@%p24 bra 	$L__BB1_30;
	mad.lo.s32 	%r279, %r2, 7, %r4;
	mad.lo.s32 	%r280, %r5, 49, %r279;
	cvta.to.global.u64 	%rd122, %rd3;
	mul.wide.u32 	%rd123, %r280, 4;
	add.s64 	%rd124, %rd122, %rd123;
	atom.global.add.f32 	%f231, [%rd124], %f1;
$L__BB1_30:
	ret;

}


// ===== COMPILED SASS (sm_100) =====

	.target	sm_100

	.elftype	@"ET_EXEC"


//--------------------- .note.nv.tkinfo           --------------------------
	.section	.note.nv.tkinfo,"",@"SHT_NOTE"
	.sectionflags	@"SHF_NOTE_NV_TKINFO"
	.tkinfo
        /*0018*/ 	.word	0x00000002
        /*0030*/ 	.string	""
        /*0030*/ 	.string	"ptxas"
        /*0030*/ 	.string	"Cuda compilation tools, release 13.0, V13.0.88"
        /*0030*/ 	.string	"Build cuda_13.0.r13.0/compiler.36424714_0"
        /*0030*/ 	.string	"-arch sm_100 -m 64 "



//--------------------- .note.nv.cuinfo           --------------------------
	.section	.note.nv.cuinfo,"",@"SHT_NOTE"
	.sectionflags	@"SHF_NOTE_NV_CUINFO"
        /*0018*/ 	.short	0x0002
        /*001a*/ 	.short	0x0064
        /*001c*/ 	.short	0x0082
	.zero		2


//--------------------- .nv.info                  --------------------------
	.section	.nv.info,"",@"SHT_CUDA_INFO"
	.align	4


	//----- nvinfo : EIATTR_REGCOUNT
	.align		4
        /*0000*/ 	.byte	0x04, 0x2f
        /*0002*/ 	.short	(.L_1 - .L_0)
	.align		4
.L_0:
        /*0004*/ 	.word	index@(default_function_kernel0)
        /*0008*/ 	.word	0x00000038


	//----- nvinfo : EIATTR_FRAME_SIZE
	.align		4
.L_1:
        /*000c*/ 	.byte	0x04, 0x11
        /*000e*/ 	.short	(.L_3 - .L_2)
	.align		4
.L_2:
        /*0010*/ 	.word	index@(default_function_kernel0)
        /*0014*/ 	.word	0x00000000


	//----- nvinfo : EIATTR_REGCOUNT
	.align		4
.L_3:
        /*0018*/ 	.byte	0x04, 0x2f
        /*001a*/ 	.short	(.L_5 - .L_4)
	.align		4
.L_4:
        /*001c*/ 	.word	index@(_Z6conv2dPfPKfS_)
        /*0020*/ 	.word	0x00000020


	//----- nvinfo : EIATTR_FRAME_SIZE
	.align		4
.L_5:
        /*0024*/ 	.byte	0x04, 0x11
        /*0026*/ 	.short	(.L_7 - .L_6)
	.align		4
.L_6:
        /*0028*/ 	.word	index@(_Z6conv2dPfPKfS_)
        /*002c*/ 	.word	0x00000000


	//----- nvinfo : EIATTR_MIN_STACK_SIZE
	.align		4
.L_7:
        /*0030*/ 	.byte	0x04, 0x12
        /*0032*/ 	.short	(.L_9 - .L_8)
	.align		4
.L_8:
        /*0034*/ 	.word	index@(_Z6conv2dPfPKfS_)
        /*0038*/ 	.word	0x00000000


	//----- nvinfo : EIATTR_MIN_STACK_SIZE
	.align		4
.L_9:
        /*003c*/ 	.byte	0x04, 0x12
        /*003e*/ 	.short	(.L_11 - .L_10)
	.align		4
.L_10:
        /*0040*/ 	.word	index@(default_function_kernel0)
        /*0044*/ 	.word	0x00000000
.L_11:


//--------------------- .nv.compat                --------------------------
	.section	.nv.compat,"",@"SHT_CUDA_COMPAT_INFO"
	.align	4
        /*0000*/ 	.byte	0x02, 0x09, 0x00, 0x00, 0x02, 0x02, 0x01, 0x00, 0x02, 0x05, 0x05, 0x00, 0x03, 0x07, 0x01, 0x01
        /*0010*/ 	.byte	0x02, 0x03, 0x00, 0x00, 0x02, 0x06, 0x01, 0x00, 0x04, 0x0b, 0x08, 0x00, 0x09, 0x00, 0x00, 0x00
        /*0020*/ 	.byte	0x00, 0x00, 0x00, 0x00


//--------------------- .nv.info._Z6conv2dPfPKfS_ --------------------------
	.section	.nv.info._Z6conv2dPfPKfS_,"",@"SHT_CUDA_INFO"
	.sectionflags	@""
	.align	4


	//----- nvinfo : EIATTR_CUDA_API_VERSION
	.align		4
        /*0000*/ 	.byte	0x04, 0x37
        /*0002*/ 	.short	(.L_13 - .L_12)
.L_12:
        /*0004*/ 	.word	0x00000082


	//----- nvinfo : EIATTR_KPARAM_INFO
	.align		4
.L_13:
        /*0008*/ 	.byte	0x04, 0x17
        /*000a*/ 	.short	(.L_15 - .L_14)
.L_14:
        /*000c*/ 	.word	0x00000000
        /*0010*/ 	.short	0x0002
        /*0012*/ 	.short	0x0010
        /*0014*/ 	.byte	0x00, 0xf5, 0x21, 0x00


	//----- nvinfo : EIATTR_KPARAM_INFO
	.align		4
.L_15:
        /*0018*/ 	.byte	0x04, 0x17
        /*001a*/ 	.short	(.L_17 - .L_16)
.L_16:
        /*001c*/ 	.word	0x00000000
        /*0020*/ 	.short	0x0001
        /*0022*/ 	.short	0x0008
        /*0024*/ 	.byte	0x00, 0xf5, 0x21, 0x00


	//----- nvinfo : EIATTR_KPARAM_INFO
	.align		4
.L_17:
        /*0028*/ 	.byte	0x04, 0x17
        /*002a*/ 	.short	(.L_19 - .L_18)
.L_18:
        /*002c*/ 	.word	0x00000000
        /*0030*/ 	.short	0x0000
        /*0032*/ 	.short	0x0000
        /*0034*/ 	.byte	0x00, 0xf5, 0x21, 0x00


	//----- nvinfo : EIATTR_SPARSE_MMA_MASK
	.align		4
.L_19:
        /*0038*/ 	.byte	0x03, 0x50
        /*003a*/ 	.short	0x0000


	//----- nvinfo : EIATTR_MAXREG_COUNT
	.align		4
        /*003c*/ 	.byte	0x03, 0x1b
        /*003e*/ 	.short	0x00ff


	//----- nvinfo : EIATTR_NUM_BARRIERS
	.align		4
        /*0040*/ 	.byte	0x02, 0x4c
        /*0042*/ 	.byte	0x01
	.zero		1


	//----- nvinfo : EIATTR_MERCURY_ISA_VERSION
	.align		4
        /*0044*/ 	.byte	0x03, 0x5f
        /*0046*/ 	.short	0x0101


	//----- nvinfo : EIATTR_VRC_CTA_INIT_COUNT
	.align		4
        /*0048*/ 	.byte	0x02, 0x4a
	.zero		1
	.zero		1


	//----- nvinfo : EIATTR_EXIT_INSTR_OFFSETS
	.align		4
        /*004c*/ 	.byte	0x04, 0x1c
        /*004e*/ 	.short	(.L_21 - .L_20)


	//   ....[0]....
.L_20:
        /*0050*/ 	.word	0x000028e0


	//   ....[1]....
        /*0054*/ 	.word	0x000029b0


	//----- nvinfo : EIATTR_CRS_STACK_SIZE
	.align		4
.L_21:
        /*0058*/ 	.byte	0x04, 0x1e
        /*005a*/ 	.short	(.L_23 - .L_22)
.L_22:
        /*005c*/ 	.word	0x00000000


	//----- nvinfo : EIATTR_CBANK_PARAM_SIZE
	.align		4
.L_23:
        /*0060*/ 	.byte	0x03, 0x19
        /*0062*/ 	.short	0x0018


	//----- nvinfo : EIATTR_PARAM_CBANK
	.align		4
        /*0064*/ 	.byte	0x04, 0x0a
        /*0066*/ 	.short	(.L_25 - .L_24)
	.align		4
.L_24:
        /*0068*/ 	.word	index@(.nv.constant0._Z6conv2dPfPKfS_)
        /*006c*/ 	.short	0x0380
        /*006e*/ 	.short	0x0018


	//----- nvinfo : EIATTR_SW_WAR
	.align		4
.L_25:
        /*0070*/ 	.byte	0x04, 0x36
        /*0072*/ 	.short	(.L_27 - .L_26)
.L_26:
        /*0074*/ 	.word	0x00000008
.L_27:


//--------------------- .nv.info.default_function_kernel0 --------------------------
	.section	.nv.info.default_function_kernel0,"",@"SHT_CUDA_INFO"
	.sectionflags	@""
	.align	4


	//----- nvinfo : EIATTR_CUDA_API_VERSION
	.align		4
        /*0000*/ 	.byte	0x04, 0x37
        /*0002*/ 	.short	(.L_29 - .L_28)
.L_28:
        /*0004*/ 	.word	0x00000082


	//----- nvinfo : EIATTR_KPARAM_INFO
	.align		4
.L_29:
        /*0008*/ 	.byte	0x04, 0x17
        /*000a*/ 	.short	(.L_31 - .L_30)
.L_30:
        /*000c*/ 	.word	0x00000000
        /*0010*/ 	.short	0x0002
        /*0012*/ 	.short	0x0010
        /*0014*/ 	.byte	0x00, 0xf5, 0x21, 0x00


	//----- nvinfo : EIATTR_KPARAM_INFO
	.align		4
.L_31:
        /*0018*/ 	.byte	0x04, 0x17
        /*001a*/ 	.short	(.L_33 - .L_32)
.L_32:
        /*001c*/ 	.word	0x00000000
        /*0020*/ 	.short	0x0001
        /*0022*/ 	.short	0x0008
        /*0024*/ 	.byte	0x00, 0xf5, 0x21, 0x00


	//----- nvinfo : EIATTR_KPARAM_INFO
	.align		4
.L_33:
        /*0028*/ 	.byte	0x04, 0x17
        /*002a*/ 	.short	(.L_35 - .L_34)
.L_34:
        /*002c*/ 	.word	0x00000000
        /*0030*/ 	.short	0x0000
        /*0032*/ 	.short	0x0000
        /*0034*/ 	.byte	0x00, 0xf5, 0x21, 0x00


	//----- nvinfo : EIATTR_SPARSE_MMA_MASK
	.align		4
.L_35:
        /*0038*/ 	.byte	0x03, 0x50
        /*003a*/ 	.short	0x0000


	//----- nvinfo : EIATTR_MAXREG_COUNT
	.align		4
        /*003c*/ 	.byte	0x03, 0x1b
        /*003e*/ 	.short	0x00ff


	//----- nvinfo : EIATTR_NUM_BARRIERS
	.align		4
        /*0040*/ 	.byte	0x02, 0x4c
        /*0042*/ 	.byte	0x01
	.zero		1


	//----- nvinfo : EIATTR_MERCURY_ISA_VERSION
	.align		4
        /*0044*/ 	.byte	0x03, 0x5f
        /*0046*/ 	.short	0x0101


	//----- nvinfo : EIATTR_VRC_CTA_INIT_COUNT
	.align		4
        /*0048*/ 	.byte	0x02, 0x4a
	.zero		1
	.zero		1


	//----- nvinfo : EIATTR_EXIT_INSTR_OFFSETS
	.align		4
        /*004c*/ 	.byte	0x04, 0x1c
        /*004e*/ 	.short	(.L_37 - .L_36)


	//   ....[0]....
.L_36:
        /*0050*/ 	.word	0x000038d0


	//----- nvinfo : EIATTR_CRS_STACK_SIZE
	.align		4
.L_37:
        /*0054*/ 	.byte	0x04, 0x1e
        /*0056*/ 	.short	(.L_39 - .L_38)
.L_38:
        /*0058*/ 	.word	0x00000000


	//----- nvinfo : EIATTR_CBANK_PARAM_SIZE
	.align		4
.L_39:
        /*005c*/ 	.byte	0x03, 0x19
        /*005e*/ 	.short	0x0018


	//----- nvinfo : EIATTR_PARAM_CBANK
	.align		4
        /*0060*/ 	.byte	0x04, 0x0a
        /*0062*/ 	.short	(.L_41 - .L_40)
	.align		4
.L_40:
        /*0064*/ 	.word	index@(.nv.constant0.default_function_kernel0)
        /*0068*/ 	.short	0x0380
        /*006a*/ 	.short	0x0018


	//----- nvinfo : EIATTR_SW_WAR
	.align		4
.L_41:
        /*006c*/ 	.byte	0x04, 0x36
        /*006e*/ 	.short	(.L_43 - .L_42)
.L_42:
        /*0070*/ 	.word	0x00000008
.L_43:


//--------------------- .nv.callgraph             --------------------------
	.section	.nv.callgraph,"",@"SHT_CUDA_CALLGRAPH"
	.align	4
	.sectionentsize	8
	.align		4
        /*0000*/ 	.word	0x00000000
	.align		4
        /*0004*/ 	.word	0xffffffff
	.align		4
        /*0008*/ 	.word	0x00000000
	.align		4
        /*000c*/ 	.word	0xfffffffe
	.align		4
        /*0010*/ 	.word	0x00000000
	.align		4
        /*0014*/ 	.word	0xfffffffd
	.align		4
        /*0018*/ 	.word	0x00000000
	.align		4
        /*001c*/ 	.word	0xfffffffc


//--------------------- .text._Z6conv2dPfPKfS_    --------------------------
	.section	.text._Z6conv2dPfPKfS_,"ax",@progbits
	.align	128
        .global         _Z6conv2dPfPKfS_
        .type           _Z6conv2dPfPKfS_,@function
        .size           _Z6conv2dPfPKfS_,(.L_x_36 - _Z6conv2dPfPKfS_)
        .other          _Z6conv2dPfPKfS_,@"STO_CUDA_ENTRY STV_DEFAULT"
_Z6conv2dPfPKfS_:
.text._Z6conv2dPfPKfS_:
[----:B------:R-:W-:Y:S01]  /*0000*/  LDC R1, c[0x0][0x37c] ;  /* 0x0000df00ff017b82 */ /* 0x000fe20000000800 */
[----:B------:R-:W0:Y:S01]  /*0010*/  S2R R13, SR_TID.X ;  /* 0x00000000000d7919 */ /* 0x000e220000002100 */
[----:B------:R-:W-:Y:S01]  /*0020*/  BSSY.RECONVERGENT B0, `(.L_x_0) ;  /* 0x0000045000007945 */ /* 0x000fe20003800200 */
[----:B------:R-:W1:Y:S01]  /*0030*/  S2R R3, SR_CTAID.X ;  /* 0x0000000000037919 */ /* 0x000e620000002500 */
[----:B0-----:R-:W-:Y:S02]  /*0040*/  ISETP.GT.U32.AND P0, PT, R13, 0xd7, PT ;  /* 0x000000d70d00780c */ /* 0x001fe40003f04070 */
[----:B------:R-:W-:Y:S01]  /*0050*/  SHF.R.U32.HI R0, RZ, 0x5, R13 ;  /* 0x00000005ff007819 */ /* 0x000fe2000001160d */
[----:B-1----:R-:W-:Y:S01]  /*0060*/  IMAD.HI.U32 R4, R3, -0x6db6db6d, RZ ;  /* 0x9249249303047827 */ /* 0x002fe200078e00ff */
[----:B------:R-:W-:-:S04]  /*0070*/  LOP3.LUT R2, R13, 0x1f, RZ, 0xc0, !PT ;  /* 0x0000001f0d027812 */ /* 0x000fc800078ec0ff */
[----:B------:R-:W-:-:S05]  /*0080*/  SHF.R.U32.HI R4, RZ, 0x2, R4 ;  /* 0x00000002ff047819 */ /* 0x000fca0000011604 */
[----:B------:R-:W-:Y:S01]  /*0090*/  IMAD R3, R4, -0x7, R3 ;  /* 0xfffffff904037824 */ /* 0x000fe200078e0203 */
[----:B------:R-:W-:Y:S06]  /*00a0*/  @P0 BRA `(.L_x_1) ;  /* 0x0000000000f00947 */ /* 0x000fec0003800000 */
[----:B------:R-:W0:Y:S01]  /*00b0*/  LDC R6, c[0x0][0x360] ;  /* 0x0000d800ff067b82 */ /* 0x000e220000000800 */
[----:B------:R-:W-:Y:S01]  /*00c0*/  BSSY.RECONVERGENT B1, `(.L_x_2) ;  /* 0x000002b000017945 */ /* 0x000fe20003800200 */
[----:B0-----:R-:W0:Y:S01]  /*00d0*/  I2F.U32.RP R11, R6 ;  /* 0x00000006000b7306 */ /* 0x001e220000209000 */
[----:B------:R-:W-:Y:S02]  /*00e0*/  IADD3 R5, PT, PT, R13, R6, RZ ;  /* 0x000000060d057210 */ /* 0x000fe40007ffe0ff */
[----:B------:R-:W-:Y:S02]  /*00f0*/  ISETP.NE.U32.AND P2, PT, R6, RZ, PT ;  /* 0x000000ff0600720c */ /* 0x000fe40003f45070 */
[C---:B------:R-:W-:Y:S02]  /*0100*/  ISETP.GE.U32.AND P0, PT, R5.reuse, 0xd8, PT ;  /* 0x000000d80500780c */ /* 0x040fe40003f06070 */
[----:B------:R-:W-:Y:S02]  /*0110*/  VIMNMX.U32 R10, PT, PT, R5, 0xd8, !PT ;  /* 0x000000d8050a7848 */ /* 0x000fe40007fe0000 */
[----:B------:R-:W-:-:S04]  /*0120*/  SEL R7, RZ, 0x1, P0 ;  /* 0x00000001ff077807 */ /* 0x000fc80000000000 */
[----:B------:R-:W-:Y:S01]  /*0130*/  IADD3 R5, PT, PT, R10, -R5, -R7 ;  /* 0x800000050a057210 */ /* 0x000fe20007ffe807 */
[----:B0-----:R-:W0:Y:S02]  /*0140*/  MUFU.RCP R11, R11 ;  /* 0x0000000b000b7308 */ /* 0x001e240000001000 */
[----:B0-----:R-:W-:-:S06]  /*0150*/  IADD3 R8, PT, PT, R11, 0xffffffe, RZ ;  /* 0x0ffffffe0b087810 */ /* 0x001fcc0007ffe0ff */
[----:B------:R0:W1:Y:S02]  /*0160*/  F2I.FTZ.U32.TRUNC.NTZ R9, R8 ;  /* 0x0000000800097305 */ /* 0x000064000021f000 */
[----:B0-----:R-:W-:Y:S01]  /*0170*/  HFMA2 R8, -RZ, RZ, 0, 0 ;  /* 0x00000000ff087431 */ /* 0x001fe200000001ff */
[----:B-1----:R-:W-:-:S05]  /*0180*/  IADD3 R15, PT, PT, RZ, -R9, RZ ;  /* 0x80000009ff0f7210 */ /* 0x002fca0007ffe0ff */
[----:B------:R-:W-:-:S04]  /*0190*/  IMAD R15, R15, R6, RZ ;  /* 0x000000060f0f7224 */ /* 0x000fc800078e02ff */
[----:B------:R-:W-:-:S06]  /*01a0*/  IMAD.HI.U32 R12, R9, R15, R8 ;  /* 0x0000000f090c7227 */ /* 0x000fcc00078e0008 */
[----:B------:R-:W-:-:S05]  /*01b0*/  IMAD.HI.U32 R12, R12, R5, RZ ;  /* 0x000000050c0c7227 */ /* 0x000fca00078e00ff */
[----:B------:R-:W-:-:S05]  /*01c0*/  IADD3 R8, PT, PT, -R12, RZ, RZ ;  /* 0x000000ff0c087210 */ /* 0x000fca0007ffe1ff */
[----:B------:R-:W-:-:S05]  /*01d0*/  IMAD R5, R6, R8, R5 ;  /* 0x0000000806057224 */ /* 0x000fca00078e0205 */
[----:B------:R-:W-:-:S13]  /*01e0*/  ISETP.GE.U32.AND P0, PT, R5, R6, PT ;  /* 0x000000060500720c */ /* 0x000fda0003f06070 */
[----:B------:R-:W-:Y:S01]  /*01f0*/  @P0 IADD3 R5, PT, PT, R5, -R6, RZ ;  /* 0x8000000605050210 */ /* 0x000fe20007ffe0ff */
[----:B------:R-:W-:-:S03]  /*0200*/  @P0 VIADD R12, R12, 0x1 ;  /* 0x000000010c0c0836 */ /* 0x000fc60000000000 */
[----:B------:R-:W-:-:S13]  /*0210*/  ISETP.GE.U32.AND P1, PT, R5, R6, PT ;  /* 0x000000060500720c */ /* 0x000fda0003f26070 */
[----:B------:R-:W-:Y:S02]  /*0220*/  @P1 IADD3 R12, PT, PT, R12, 0x1, RZ ;  /* 0x000000010c0c1810 */ /* 0x000fe40007ffe0ff */
[----:B------:R-:W-:-:S04]  /*0230*/  @!P2 LOP3.LUT R12, RZ, R6, RZ, 0x33, !PT ;  /* 0x00000006ff0ca212 */ /* 0x000fc800078e33ff */
[----:B------:R-:W-:-:S04]  /*0240*/  IADD3 R7, PT, PT, R7, R12, RZ ;  /* 0x0000000c07077210 */ /* 0x000fc80007ffe0ff */
[C---:B------:R-:W-:Y:S02]  /*0250*/  LOP3.LUT R5, R7.reuse, 0x3, RZ, 0xc0, !PT ;  /* 0x0000000307057812 */ /* 0x040fe400078ec0ff */
[----:B------:R-:W-:Y:S02]  /*0260*/  ISETP.GE.U32.AND P1, PT, R7, 0x3, PT ;  /* 0x000000030700780c */ /* 0x000fe40003f26070 */
[----:B------:R-:W-:Y:S02]  /*0270*/  ISETP.NE.AND P0, PT, R5, 0x3, PT ;  /* 0x000000030500780c */ /* 0x000fe40003f05270 */
[----:B------:R-:W-:-:S11]  /*0280*/  MOV R5, R13 ;  /* 0x0000000d00057202 */ /* 0x000fd60000000f00 */
[----:B------:R-:W-:Y:S05]  /*0290*/  @!P0 BRA `(.L_x_3) ;  /* 0x0000000000348947 */ /* 0x000fea0003800000 */
[----:B------:R-:W0:Y:S01]  /*02a0*/  S2R R10, SR_CgaCtaId ;  /* 0x00000000000a7919 */ /* 0x000e220000008800 */
[----:B------:R-:W-:Y:S02]  /*02b0*/  MOV R5, 0x400 ;  /* 0x0000040000057802 */ /* 0x000fe40000000f00 */
[----:B------:R-:W-:Y:S02]  /*02c0*/  IADD3 R7, PT, PT, R7, 0x1, RZ ;  /* 0x0000000107077810 */ /* 0x000fe40007ffe0ff */
[----:B------:R-:W-:Y:S02]  /*02d0*/  MOV R8, RZ ;  /* 0x000000ff00087202 */ /* 0x000fe40000000f00 */
[----:B------:R-:W-:Y:S02]  /*02e0*/  LOP3.LUT R7, R7, 0x3, RZ, 0xc0, !PT ;  /* 0x0000000307077812 */ /* 0x000fe400078ec0ff */
[----:B0-----:R-:W-:Y:S01]  /*02f0*/  LEA R10, R10, R5, 0x18 ;  /* 0x000000050a0a7211 */ /* 0x001fe200078ec0ff */
[----:B------:R-:W-:-:S07]  /*0300*/  IMAD.MOV.U32 R5, RZ, RZ, R13 ;  /* 0x000000ffff057224 */ /* 0x000fce00078e000d */
.L_x_4:
[----:B------:R-:W-:Y:S02]  /*0310*/  LEA R9, R5, R10, 0x2 ;  /* 0x0000000a05097211 */ /* 0x000fe400078e10ff */
[----:B------:R-:W-:Y:S02]  /*0320*/  IADD3 R8, PT, PT, R8, 0x1, RZ ;  /* 0x0000000108087810 */ /* 0x000fe40007ffe0ff */
[----:B------:R-:W-:Y:S01]  /*0330*/  IADD3 R5, PT, PT, R6, R5, RZ ;  /* 0x0000000506057210 */ /* 0x000fe20007ffe0ff */
[----:B------:R0:W-:Y:S01]  /*0340*/  STS [R9], RZ ;  /* 0x000000ff09007388 */ /* 0x0001e20000000800 */
[----:B------:R-:W-:-:S13]  /*0350*/  ISETP.NE.AND P0, PT, R8, R7, PT ;  /* 0x000000070800720c */ /* 0x000fda0003f05270 */
[----:B0-----:R-:W-:Y:S05]  /*0360*/  @P0 BRA `(.L_x_4) ;  /* 0xfffffffc00e80947 */ /* 0x001fea000383ffff */
.L_x_3:
[----:B------:R-:W-:Y:S05]  /*0370*/  BSYNC.RECONVERGENT B1 ;  /* 0x0000000000017941 */ /* 0x000fea0003800200 */
.L_x_2:
[----:B------:R-:W-:Y:S05]  /*0380*/  @!P1 BRA `(.L_x_1) ;  /* 0x0000000000389947 */ /* 0x000fea0003800000 */
[----:B------:R-:W0:Y:S01]  /*0390*/  S2R R8, SR_CgaCtaId ;  /* 0x0000000000087919 */ /* 0x000e220000008800 */
[----:B------:R-:W-:-:S04]  /*03a0*/  MOV R7, 0x400 ;  /* 0x0000040000077802 */ /* 0x000fc80000000f00 */
[----:B0-----:R-:W-:-:S07]  /*03b0*/  LEA R10, R8, R7, 0x18 ;  /* 0x00000007080a7211 */ /* 0x001fce00078ec0ff */
.L_x_5:
[----:B0-----:R-:W-:Y:S02]  /*03c0*/  LEA R11, R5, R10, 0x2 ;  /* 0x0000000a050b7211 */ /* 0x001fe400078e10ff */
[C---:B------:R-:W-:Y:S02]  /*03d0*/  LEA R5, R6.reuse, R5, 0x2 ;  /* 0x0000000506057211 */ /* 0x040fe400078e10ff */
[----:B------:R-:W-:Y:S01]  /*03e0*/  LEA R7, R6, R11, 0x2 ;  /* 0x0000000b06077211 */ /* 0x000fe200078e10ff */
[----:B------:R0:W-:Y:S01]  /*03f0*/  STS [R11], RZ ;  /* 0x000000ff0b007388 */ /* 0x0001e20000000800 */
[----:B------:R-:W-:-:S03]  /*0400*/  ISETP.GE.U32.AND P0, PT, R5, 0xd8, PT ;  /* 0x000000d80500780c */ /* 0x000fc60003f06070 */
[C---:B------:R-:W-:Y:S01]  /*0410*/  IMAD R9, R6.reuse, 0x4, R7 ;  /* 0x0000000406097824 */ /* 0x040fe200078e0207 */
[----:B------:R0:W-:Y:S04]  /*0420*/  STS [R7], RZ ;  /* 0x000000ff07007388 */ /* 0x0001e80000000800 */
[----:B------:R-:W-:Y:S01]  /*0430*/  LEA R8, R6, R9, 0x2 ;  /* 0x0000000906087211 */ /* 0x000fe200078e10ff */
[----:B------:R0:W-:Y:S04]  /*0440*/  STS [R9], RZ ;  /* 0x000000ff09007388 */ /* 0x0001e80000000800 */
[----:B------:R0:W-:Y:S01]  /*0450*/  STS [R8], RZ ;  /* 0x000000ff08007388 */ /* 0x0001e20000000800 */
[----:B------:R-:W-:Y:S05]  /*0460*/  @!P0 BRA `(.L_x_5) ;  /* 0xfffffffc00d48947 */ /* 0x000fea000383ffff */
.L_x_1:
[----:B------:R-:W-:Y:S05]  /*0470*/  BSYNC.RECONVERGENT B0 ;  /* 0x0000000000007941 */ /* 0x000fea0003800200 */
.L_x_0:
[----:B------:R-:W-:Y:S01]  /*0480*/  BAR.SYNC.DEFER_BLOCKING 0x0 ;  /* 0x0000000000007b1d */ /* 0x000fe20000010000 */
[C---:B------:R-:W-:Y:S02]  /*0490*/  ISETP.NE.AND P0, PT, R3.reuse, RZ, PT ;  /* 0x000000ff0300720c */ /* 0x040fe40003f05270 */
[C---:B0-----:R-:W-:Y:S02]  /*04a0*/  VIMNMX.U32 R8, PT, PT, R3.reuse, 0x1, !PT ;  /* 0x0000000103087848 */ /* 0x041fe40007fe0000 */
[----:B------:R-:W-:Y:S01]  /*04b0*/  VIMNMX.U32 R9, PT, PT, R3, 0x5, PT ;  /* 0x0000000503097848 */ /* 0x000fe20003fe0000 */
[----:B------:R-:W0:Y:S01]  /*04c0*/  LDCU.64 UR6, c[0x0][0x358] ;  /* 0x00006b00ff0677ac */ /* 0x000e220008000a00 */
[----:B------:R-:W-:Y:S01]  /*04d0*/  BSSY.RECONVERGENT B0, `(.L_x_6) ;  /* 0x000010f000007945 */ /* 0x000fe20003800200 */
[----:B------:R-:W-:Y:S02]  /*04e0*/  IADD3 R7, PT, PT, R8, -0x1, RZ ;  /* 0xffffffff08077810 */ /* 0x000fe40007ffe0ff */
[----:B------:R-:W-:-:S04]  /*04f0*/  IADD3 R10, PT, PT, R9, 0x2, RZ ;  /* 0x00000002090a7810 */ /* 0x000fc80007ffe0ff */
[----:B------:R-:W-:Y:S05]  /*0500*/  @P0 BRA `(.L_x_7) ;  /* 0x00000008001c0947 */ /* 0x000fea0003800000 */
[----:B------:R-:W-:Y:S01]  /*0510*/  ISETP.GT.U32.AND P0, PT, R13, 0xff, PT ;  /* 0x000000ff0d00780c */ /* 0x000fe20003f04070 */
[----:B------:R-:W-:-:S12]  /*0520*/  BSSY.RECONVERGENT B1, `(.L_x_8) ;  /* 0x0000084000017945 */ /* 0x000fd80003800200 */
[----:B------:R-:W-:Y:S05]  /*0530*/  @P0 BRA `(.L_x_9) ;  /* 0x0000000800080947 */ /* 0x000fea0003800000 */
[C---:B------:R-:W-:Y:S01]  /*0540*/  LOP3.LUT R5, R2.reuse, 0x20, RZ, 0xfc, !PT ;  /* 0x0000002002057812 */ /* 0x040fe200078efcff */
[----:B------:R-:W-:Y:S01]  /*0550*/  IMAD R9, R9, 0x7, -R2 ;  /* 0x0000000709097824 */ /* 0x000fe200078e0a02 */
[----:B------:R-:W-:Y:S02]  /*0560*/  LOP3.LUT R6, R2, 0x40, RZ, 0xfc, !PT ;  /* 0x0000004002067812 */ /* 0x000fe400078efcff */
[----:B------:R-:W-:Y:S02]  /*0570*/  PRMT R12, R5, 0x9910, RZ ;  /* 0x00009910050c7816 */ /* 0x000fe400000000ff */
[----:B------:R-:W-:Y:S02]  /*0580*/  PRMT R14, R6, 0x9910, RZ ;  /* 0x00009910060e7816 */ /* 0x000fe400000000ff */
[----:B------:R-:W-:Y:S01]  /*0590*/  IADD3 R11, PT, PT, -R7, R10, RZ ;  /* 0x0000000a070b7210 */ /* 0x000fe20007ffe1ff */
[----:B------:R-:W-:Y:S02]  /*05a0*/  IMAD R10, R2, 0x25, RZ ;  /* 0x00000025020a7824 */ /* 0x000fe400078e02ff */
[----:B------:R-:W-:-:S02]  /*05b0*/  IMAD R12, R12, 0x25, RZ ;  /* 0x000000250c0c7824 */ /* 0x000fc400078e02ff */
[----:B------:R-:W-:Y:S01]  /*05c0*/  IMAD R14, R14, 0x93, RZ ;  /* 0x000000930e0e7824 */ /* 0x000fe200078e02ff */
[----:B------:R-:W-:Y:S01]  /*05d0*/  LOP3.LUT R10, R10, 0xffff, RZ, 0xc0, !PT ;  /* 0x0000ffff0a0a7812 */ /* 0x000fe200078ec0ff */
[----:B------:R-:W-:Y:S01]  /*05e0*/  IMAD.MOV.U32 R7, RZ, RZ, 0x7 ;  /* 0x00000007ff077424 */ /* 0x000fe200078e00ff */
[----:B------:R-:W-:Y:S01]  /*05f0*/  LOP3.LUT R12, R12, 0xffff, RZ, 0xc0, !PT ;  /* 0x0000ffff0c0c7812 */ /* 0x000fe200078ec0ff */
[----:B------:R-:W-:Y:S01]  /*0600*/  IMAD R11, R11, 0x7, RZ ;  /* 0x000000070b0b7824 */ /* 0x000fe200078e02ff */
[----:B------:R-:W-:Y:S01]  /*0610*/  LOP3.LUT R14, R14, 0xffff, RZ, 0xc0, !PT ;  /* 0x0000ffff0e0e7812 */ /* 0x000fe200078ec0ff */
[C---:B------:R-:W-:Y:S01]  /*0620*/  IMAD R7, R8.reuse, R7, -0x7 ;  /* 0xfffffff908077424 */ /* 0x040fe200078e0207 */
[----:B------:R-:W-:Y:S01]  /*0630*/  SHF.R.U32.HI R10, RZ, 0x7, R10 ;  /* 0x00000007ff0a7819 */ /* 0x000fe2000001160a */
[----:B------:R-:W-:Y:S01]  /*0640*/  IMAD R8, R8, -0x7, R9 ;  /* 0xfffffff908087824 */ /* 0x000fe200078e0209 */
[----:B------:R-:W-:Y:S02]  /*0650*/  SHF.R.U32.HI R12, RZ, 0x7, R12 ;  /* 0x00000007ff0c7819 */ /* 0x000fe4000001160c */
[----:B------:R-:W-:-:S02]  /*0660*/  SHF.R.U32.HI R14, RZ, 0x9, R14 ;  /* 0x00000009ff0e7819 */ /* 0x000fc4000001160e */
[----:B------:R-:W-:Y:S02]  /*0670*/  IADD3 R8, PT, PT, R8, 0x14, RZ ;  /* 0x0000001408087810 */ /* 0x000fe40007ffe0ff */
[----:B------:R-:W-:Y:S02]  /*0680*/  LOP3.LUT R15, R10, 0xe, RZ, 0xc0, !PT ;  /* 0x0000000e0a0f7812 */ /* 0x000fe400078ec0ff */
[----:B------:R-:W-:Y:S02]  /*0690*/  LOP3.LUT R20, R12, 0x1e, RZ, 0xc0, !PT ;  /* 0x0000001e0c147812 */ /* 0x000fe400078ec0ff */
[----:B------:R-:W-:Y:S02]  /*06a0*/  LOP3.LUT R17, R14, 0x1e, RZ, 0xc0, !PT ;  /* 0x0000001e0e117812 */ /* 0x000fe400078ec0ff */
[----:B------:R-:W-:Y:S02]  /*06b0*/  MOV R9, R0 ;  /* 0x0000000000097202 */ /* 0x000fe40000000f00 */
[----:B------:R-:W-:-:S02]  /*06c0*/  LOP3.LUT R10, R8, 0x60, RZ, 0xc0, !PT ;  /* 0x00000060080a7812 */ /* 0x000fc400078ec0ff */
[----:B------:R-:W-:Y:S02]  /*06d0*/  IADD3 R12, PT, PT, R2, R15, RZ ;  /* 0x0000000f020c7210 */ /* 0x000fe40007ffe0ff */
[----:B------:R-:W-:Y:S02]  /*06e0*/  IADD3 R20, PT, PT, R5, R20, RZ ;  /* 0x0000001405147210 */ /* 0x000fe40007ffe0ff */
[----:B------:R-:W-:-:S07]  /*06f0*/  IADD3 R22, PT, PT, R6, R17, RZ ;  /* 0x0000001106167210 */ /* 0x000fce0007ffe0ff */
.L_x_15:
[----:B------:R-:W-:Y:S01]  /*0700*/  ISETP.GE.U32.AND P0, PT, R2, R11, PT ;  /* 0x0000000b0200720c */ /* 0x000fe20003f06070 */
[----:B------:R-:W-:-:S12]  /*0710*/  BSSY.RECONVERGENT B2, `(.L_x_10) ;  /* 0x0000061000027945 */ /* 0x000fd80003800200 */
[----:B-123--:R-:W-:Y:S05]  /*0720*/  @P0 BRA `(.L_x_11) ;  /* 0x00000004007c0947 */ /* 0x00efea0003800000 */
[----:B------:R-:W-:Y:S01]  /*0730*/  ISETP.NE.AND P1, PT, R10, 0x60, PT ;  /* 0x000000600a00780c */ /* 0x000fe20003f25270 */
[----:B------:R-:W-:Y:S01]  /*0740*/  IMAD R14, R4, 0x8, R9 ;  /* 0x00000008040e7824 */ /* 0x000fe200078e0209 */
[----:B------:R-:W-:Y:S01]  /*0750*/  BSSY.RECONVERGENT B3, `(.L_x_12) ;  /* 0x0000021000037945 */ /* 0x000fe20003800200 */
[----:B------:R-:W-:Y:S02]  /*0760*/  ISETP.GE.U32.AND P0, PT, R8, 0x60, PT ;  /* 0x000000600800780c */ /* 0x000fe40003f06070 */
[----:B------:R-:W-:Y:S01]  /*0770*/  MOV R24, R2 ;  /* 0x0000000200187202 */ /* 0x000fe20000000f00 */
[----:B------:R-:W-:-:S07]  /*0780*/  IMAD R21, R14, 0x31, R7 ;  /* 0x000000310e157824 */ /* 0x000fce00078e0207 */
[----:B------:R-:W-:Y:S05]  /*0790*/  @!P1 BRA `(.L_x_13) ;  /* 0x0000000000709947 */ /* 0x000fea0003800000 */
[----:B------:R-:W1:Y:S01]  /*07a0*/  LDC.64 R14, c[0x0][0x380] ;  /* 0x0000e000ff0e7b82 */ /* 0x000e620000000a00 */
[----:B------:R-:W-:-:S05]  /*07b0*/  IADD3 R23, PT, PT, R2, R21, RZ ;  /* 0x0000001502177210 */ /* 0x000fca0007ffe0ff */
[----:B-1----:R-:W-:-:S06]  /*07c0*/  IMAD.WIDE.U32 R16, R23, 0x4, R14 ;  /* 0x0000000417107825 */ /* 0x002fcc00078e000e */
[----:B0-----:R-:W2:Y:S01]  /*07d0*/  LDG.E.CONSTANT R16, desc[UR6][R16.64] ;  /* 0x0000000610107981 */ /* 0x001ea2000c1e9900 */
[----:B------:R-:W-:Y:S01]  /*07e0*/  MOV R18, 0x400 ;  /* 0x0000040000127802 */ /* 0x000fe20000000f00 */
[----:B------:R-:W-:Y:S01]  /*07f0*/  IMAD R19, R9, 0x1b, R12 ;  /* 0x0000001b09137824 */ /* 0x000fe200078e020c */
[----:B------:R-:W-:Y:S01]  /*0800*/  ISETP.NE.AND P1, PT, R10, RZ, PT ;  /* 0x000000ff0a00720c */ /* 0x000fe20003f25270 */
[----:B------:R-:W0:Y:S01]  /*0810*/  S2R R25, SR_CgaCtaId ;  /* 0x0000000000197919 */ /* 0x000e220000008800 */
[----:B------:R-:W-:Y:S02]  /*0820*/  MOV R24, R5 ;  /* 0x0000000500187202 */ /* 0x000fe40000000f00 */
[----:B0-----:R-:W-:-:S04]  /*0830*/  LEA R18, R25, R18, 0x18 ;  /* 0x0000001219127211 */ /* 0x001fc800078ec0ff */
[----:B------:R-:W-:-:S05]  /*0840*/  LEA R19, R19, R18, 0x2 ;  /* 0x0000001213137211 */ /* 0x000fca00078e10ff */
[----:B--2---:R1:W-:Y:S01]  /*0850*/  STS [R19+0x28], R16 ;  /* 0x0000281013007388 */ /* 0x0043e20000000800 */
[----:B------:R-:W-:Y:S05]  /*0860*/  @!P1 BRA `(.L_x_13) ;  /* 0x00000000003c9947 */ /* 0x000fea0003800000 */
[----:B------:R-:W-:Y:S02]  /*0870*/  ISETP.NE.AND P1, PT, R10, 0x20, PT ;  /* 0x000000200a00780c */ /* 0x000fe40003f25270 */
[----:B------:R-:W-:-:S05]  /*0880*/  IADD3 R17, PT, PT, R23, 0x20, RZ ;  /* 0x0000002017117810 */ /* 0x000fca0007ffe0ff */
[----:B-1----:R-:W-:-:S06]  /*0890*/  IMAD.WIDE.U32 R16, R17, 0x4, R14 ;  /* 0x0000000411107825 */ /* 0x002fcc00078e000e */
[----:B------:R-:W-:Y:S01]  /*08a0*/  @P1 VIADD R19, R23, 0x40 ;  /* 0x0000004017131836 */ /* 0x000fe20000000000 */
[----:B------:R-:W2:Y:S03]  /*08b0*/  LDG.E.CONSTANT R16, desc[UR6][R16.64] ;  /* 0x0000000610107981 */ /* 0x000ea6000c1e9900 */
[----:B------:R-:W-:-:S06]  /*08c0*/  @P1 IMAD.WIDE.U32 R14, R19, 0x4, R14 ;  /* 0x00000004130e1825 */ /* 0x000fcc00078e000e */
[----:B------:R-:W3:Y:S01]  /*08d0*/  @P1 LDG.E.CONSTANT R14, desc[UR6][R14.64] ;  /* 0x000000060e0e1981 */ /* 0x000ee2000c1e9900 */
[C---:B------:R-:W-:Y:S02]  /*08e0*/  IMAD R19, R9.reuse, 0x1b, R20 ;  /* 0x0000001b09137824 */ /* 0x040fe400078e0214 */
[----:B------:R-:W-:-:S03]  /*08f0*/  @P1 IMAD R23, R9, 0x1b, R22 ;  /* 0x0000001b09171824 */ /* 0x000fc600078e0216 */
[-C--:B------:R-:W-:Y:S02]  /*0900*/  LEA R19, R19, R18.reuse, 0x2 ;  /* 0x0000001213137211 */ /* 0x080fe400078e10ff */
[----:B------:R-:W-:Y:S02]  /*0910*/  @P1 LEA R23, R23, R18, 0x2 ;  /* 0x0000001217171211 */ /* 0x000fe400078e10ff */
[----:B------:R-:W-:Y:S02]  /*0920*/  MOV R24, R6 ;  /* 0x0000000600187202 */ /* 0x000fe40000000f00 */
[----:B------:R-:W-:Y:S01]  /*0930*/  @P1 LOP3.LUT R24, R2, 0x60, RZ, 0xfc, !PT ;  /* 0x0000006002181812 */ /* 0x000fe200078efcff */
[----:B--2---:R2:W-:Y:S04]  /*0940*/  STS [R19+0x28], R16 ;  /* 0x0000281013007388 */ /* 0x0045e80000000800 */
[----:B---3--:R2:W-:Y:S02]  /*0950*/  @P1 STS [R23+0x28], R14 ;  /* 0x0000280e17001388 */ /* 0x0085e40000000800 */
.L_x_13:
[----:B0-----:R-:W-:Y:S05]  /*0960*/  BSYNC.RECONVERGENT B3 ;  /* 0x0000000000037941 */ /* 0x001fea0003800200 */
.L_x_12:
[----:B------:R-:W-:Y:S05]  /*0970*/  @!P0 BRA `(.L_x_11) ;  /* 0x0000000000e88947 */ /* 0x000fea0003800000 */
[----:B--2---:R-:W0:Y:S01]  /*0980*/  S2R R14, SR_CgaCtaId ;  /* 0x00000000000e7919 */ /* 0x004e220000008800 */
[----:B------:R-:W-:-:S04]  /*0990*/  MOV R23, 0x400 ;  /* 0x0000040000177802 */ /* 0x000fc80000000f00 */
[----:B0-----:R-:W-:-:S07]  /*09a0*/  LEA R23, R14, R23, 0x18 ;  /* 0x000000170e177211 */ /* 0x001fce00078ec0ff */
.L_x_14:
[----:B---3--:R-:W1:Y:S01]  /*09b0*/  LDC.64 R14, c[0x0][0x380] ;  /* 0x0000e000ff0e7b82 */ /* 0x008e620000000a00 */
[----:B------:R-:W-:-:S05]  /*09c0*/  IADD3 R25, PT, PT, R21, R24, RZ ;  /* 0x0000001815197210 */ /* 0x000fca0007ffe0ff */
[----:B-1----:R-:W-:-:S06]  /*09d0*/  IMAD.WIDE.U32 R16, R25, 0x4, R14 ;  /* 0x0000000419107825 */ /* 0x002fcc00078e000e */
[----:B------:R0:W2:Y:S01]  /*09e0*/  LDG.E.CONSTANT R16, desc[UR6][R16.64] ;  /* 0x0000000610107981 */ /* 0x0000a2000c1e9900 */
[----:B------:R-:W-:-:S05]  /*09f0*/  IMAD.HI.U32 R19, R24, 0x24924925, RZ ;  /* 0x2492492518137827 */ /* 0x000fca00078e00ff */
[----:B------:R-:W-:-:S04]  /*0a00*/  IADD3 R18, PT, PT, -R19, R24, RZ ;  /* 0x0000001813127210 */ /* 0x000fc80007ffe1ff */
[----:B------:R-:W-:-:S04]  /*0a10*/  LEA.HI R18, R18, R19, RZ, 0x1f ;  /* 0x0000001312127211 */ /* 0x000fc800078ff8ff */
[----:B------:R-:W-:Y:S02]  /*0a20*/  SHF.R.U32.HI R19, RZ, 0x2, R18 ;  /* 0x00000002ff137819 */ /* 0x000fe40000011612 */
[----:B------:R-:W-:-:S03]  /*0a30*/  IADD3 R18, PT, PT, R24, 0x20, RZ ;  /* 0x0000002018127810 */ /* 0x000fc60007ffe0ff */
[----:B------:R-:W-:Y:S02]  /*0a40*/  IMAD R26, R19, -0x7, R24 ;  /* 0xfffffff9131a7824 */ /* 0x000fe400078e0218 */
[----:B------:R-:W-:-:S04]  /*0a50*/  IMAD.HI.U32 R27, R18, 0x24924925, RZ ;  /* 0x24924925121b7827 */ /* 0x000fc800078e00ff */
[----:B------:R-:W-:Y:S02]  /*0a60*/  IMAD.IADD R28, R18, 0x1, -R27 ;  /* 0x00000001121c7824 */ /* 0x000fe400078e0a1b */
[----:B------:R-:W-:-:S03]  /*0a70*/  IMAD R26, R9, 0x1b, R26 ;  /* 0x0000001b091a7824 */ /* 0x000fc600078e021a */
[----:B0-----:R-:W-:Y:S01]  /*0a80*/  LEA.HI R17, R28, R27, RZ, 0x1f ;  /* 0x0000001b1c117211 */ /* 0x001fe200078ff8ff */
[----:B------:R-:W-:Y:S01]  /*0a90*/  IMAD R26, R19, 0x9, R26 ;  /* 0x00000009131a7824 */ /* 0x000fe200078e021a */
[----:B------:R-:W-:Y:S02]  /*0aa0*/  IADD3 R27, PT, PT, R24, 0x40, RZ ;  /* 0x00000040181b7810 */ /* 0x000fe40007ffe0ff */
[----:B------:R-:W-:Y:S02]  /*0ab0*/  SHF.R.U32.HI R17, RZ, 0x2, R17 ;  /* 0x00000002ff117819 */ /* 0x000fe40000011611 */
[----:B------:R-:W-:Y:S01]  /*0ac0*/  LEA R29, R26, R23, 0x2 ;  /* 0x000000171a1d7211 */ /* 0x000fe200078e10ff */
[----:B------:R-:W-:Y:S01]  /*0ad0*/  IMAD.HI.U32 R28, R27, 0x24924925, RZ ;  /* 0x249249251b1c7827 */ /* 0x000fe200078e00ff */
[----:B------:R-:W-:-:S03]  /*0ae0*/  IADD3 R19, PT, PT, R25, 0x20, RZ ;  /* 0x0000002019137810 */ /* 0x000fc60007ffe0ff */
[----:B------:R-:W-:-:S04]  /*0af0*/  IMAD R18, R17, -0x7, R18 ;  /* 0xfffffff911127824 */ /* 0x000fc800078e0212 */
[----:B------:R-:W-:-:S04]  /*0b00*/  IMAD R18, R9, 0x1b, R18 ;  /* 0x0000001b09127824 */ /* 0x000fc800078e0212 */
[----:B------:R-:W-:Y:S01]  /*0b10*/  IMAD R26, R17, 0x9, R18 ;  /* 0x00000009111a7824 */ /* 0x000fe200078e0212 */
[----:B------:R-:W-:Y:S01]  /*0b20*/  IADD3 R17, PT, PT, R27, -R28, RZ ;  /* 0x8000001c1b117210 */ /* 0x000fe20007ffe0ff */
[----:B------:R-:W-:-:S03]  /*0b30*/  IMAD.WIDE.U32 R18, R19, 0x4, R14 ;  /* 0x0000000413127825 */ /* 0x000fc600078e000e */
[----:B------:R-:W-:-:S03]  /*0b40*/  LEA.HI R17, R17, R28, RZ, 0x1f ;  /* 0x0000001c11117211 */ /* 0x000fc600078ff8ff */
[----:B------:R0:W3:Y:S01]  /*0b50*/  LDG.E.CONSTANT R18, desc[UR6][R18.64] ;  /* 0x0000000612127981 */ /* 0x0000e2000c1e9900 */
[----:B------:R-:W-:Y:S02]  /*0b60*/  SHF.R.U32.HI R28, RZ, 0x2, R17 ;  /* 0x00000002ff1c7819 */ /* 0x000fe40000011611 */
[C---:B------:R-:W-:Y:S02]  /*0b70*/  IADD3 R17, PT, PT, R25.reuse, 0x40, RZ ;  /* 0x0000004019117810 */ /* 0x040fe40007ffe0ff */
[----:B------:R-:W-:Y:S01]  /*0b80*/  IADD3 R25, PT, PT, R25, 0x60, RZ ;  /* 0x0000006019197810 */ /* 0x000fe20007ffe0ff */
[----:B--2---:R1:W-:Y:S02]  /*0b90*/  STS [R29+0x28], R16 ;  /* 0x000028101d007388 */ /* 0x0043e40000000800 */
[----:B-1----:R-:W-:-:S04]  /*0ba0*/  IMAD R16, R28, -0x7, R27 ;  /* 0xfffffff91c107824 */ /* 0x002fc800078e021b */
[----:B------:R-:W-:Y:S02]  /*0bb0*/  IMAD R27, R9, 0x1b, R16 ;  /* 0x0000001b091b7824 */ /* 0x000fe400078e0210 */
[----:B------:R-:W-:-:S04]  /*0bc0*/  IMAD.WIDE.U32 R16, R17, 0x4, R14 ;  /* 0x0000000411107825 */ /* 0x000fc800078e000e */
[----:B------:R-:W-:Y:S02]  /*0bd0*/  IMAD.WIDE.U32 R14, R25, 0x4, R14 ;  /* 0x00000004190e7825 */ /* 0x000fe400078e000e */
[----:B------:R1:W2:Y:S04]  /*0be0*/  LDG.E.CONSTANT R16, desc[UR6][R16.64] ;  /* 0x0000000610107981 */ /* 0x0002a8000c1e9900 */
[----:B------:R-:W4:Y:S01]  /*0bf0*/  LDG.E.CONSTANT R14, desc[UR6][R14.64] ;  /* 0x000000060e0e7981 */ /* 0x000f22000c1e9900 */
[----:B0-----:R-:W-:-:S04]  /*0c00*/  VIADD R19, R24, 0x60 ;  /* 0x0000006018137836 */ /* 0x001fc80000000000 */
[----:B------:R-:W-:-:S04]  /*0c10*/  IMAD.HI.U32 R25, R19, 0x24924925, RZ ;  /* 0x2492492513197827 */ /* 0x000fc800078e00ff */
[----:B------:R-:W-:Y:S01]  /*0c20*/  IMAD R28, R28, 0x9, R27 ;  /* 0x000000091c1c7824 */ /* 0x000fe200078e021b */
[----:B------:R-:W-:-:S04]  /*0c30*/  IADD3 R27, PT, PT, R19, -R25, RZ ;  /* 0x80000019131b7210 */ /* 0x000fc80007ffe0ff */
[----:B------:R-:W-:-:S04]  /*0c40*/  LEA.HI R27, R27, R25, RZ, 0x1f ;  /* 0x000000191b1b7211 */ /* 0x000fc800078ff8ff */
[----:B------:R-:W-:-:S05]  /*0c50*/  SHF.R.U32.HI R27, RZ, 0x2, R27 ;  /* 0x00000002ff1b7819 */ /* 0x000fca000001161b */
[----:B------:R-:W-:-:S04]  /*0c60*/  IMAD R19, R27, -0x7, R19 ;  /* 0xfffffff91b137824 */ /* 0x000fc800078e0213 */
[----:B------:R-:W-:-:S04]  /*0c70*/  IMAD R19, R9, 0x1b, R19 ;  /* 0x0000001b09137824 */ /* 0x000fc800078e0213 */
[----:B------:R-:W-:Y:S01]  /*0c80*/  IMAD R27, R27, 0x9, R19 ;  /* 0x000000091b1b7824 */ /* 0x000fe200078e0213 */
[-C--:B------:R-:W-:Y:S02]  /*0c90*/  LEA R19, R26, R23.reuse, 0x2 ;  /* 0x000000171a137211 */ /* 0x080fe400078e10ff */
[-C--:B-1----:R-:W-:Y:S02]  /*0ca0*/  LEA R17, R28, R23.reuse, 0x2 ;  /* 0x000000171c117211 */ /* 0x082fe400078e10ff */
[----:B------:R-:W-:Y:S01]  /*0cb0*/  LEA R27, R27, R23, 0x2 ;  /* 0x000000171b1b7211 */ /* 0x000fe200078e10ff */
[----:B---3--:R3:W-:Y:S01]  /*0cc0*/  STS [R19+0x28], R18 ;  /* 0x0000281213007388 */ /* 0x0087e20000000800 */
[----:B------:R-:W-:-:S04]  /*0cd0*/  IADD3 R24, PT, PT, R24, 0x80, RZ ;  /* 0x0000008018187810 */ /* 0x000fc80007ffe0ff */
[----:B------:R-:W-:Y:S01]  /*0ce0*/  ISETP.GE.U32.AND P0, PT, R24, R11, PT ;  /* 0x0000000b1800720c */ /* 0x000fe20003f06070 */
[----:B--2---:R3:W-:Y:S04]  /*0cf0*/  STS [R17+0x28], R16 ;  /* 0x0000281011007388 */ /* 0x0047e80000000800 */
[----:B----4-:R3:W-:Y:S08]  /*0d00*/  STS [R27+0x28], R14 ;  /* 0x0000280e1b007388 */ /* 0x0107f00000000800 */
[----:B------:R-:W-:Y:S05]  /*0d10*/  @!P0 BRA `(.L_x_14) ;  /* 0xfffffffc00248947 */ /* 0x000fea000383ffff */
.L_x_11:
[----:B0-----:R-:W-:Y:S05]  /*0d20*/  BSYNC.RECONVERGENT B2 ;  /* 0x0000000000027941 */ /* 0x001fea0003800200 */
.L_x_10:
[----:B------:R-:W-:Y:S01]  /*0d30*/  ISETP.NE.AND P0, PT, R9, RZ, PT ;  /* 0x000000ff0900720c */ /* 0x000fe20003f05270 */
[----:B------:R-:W-:-:S12]  /*0d40*/  HFMA2 R9, -RZ, RZ, 0, 4.17232513427734375e-07 ;  /* 0x00000007ff097431 */ /* 0x000fd800000001ff */
[----:B------:R-:W-:Y:S05]  /*0d50*/  @!P0 BRA `(.L_x_15) ;  /* 0xfffffff800688947 */ /* 0x000fea000383ffff */
.L_x_9:
[----:B0-----:R-:W-:Y:S05]  /*0d60*/  BSYNC.RECONVERGENT B1 ;  /* 0x0000000000017941 */ /* 0x001fea0003800200 */
.L_x_8:
[----:B------:R-:W-:Y:S05]  /*0d70*/  BRA `(.L_x_16) ;  /* 0x0000000800107947 */ /* 0x000fea0003800000 */
.L_x_7:
[----:B------:R-:W-:-:S13]  /*0d80*/  ISETP.GT.U32.AND P0, PT, R13, 0xff, PT ;  /* 0x000000ff0d00780c */ /* 0x000fda0003f04070 */
[----:B------:R-:W-:Y:S05]  /*0d90*/  @P0 BRA `(.L_x_16) ;  /* 0x0000000800080947 */ /* 0x000fea0003800000 */
[----:B------:R-:W-:Y:S01]  /*0da0*/  LOP3.LUT R5, R2, 0x20, RZ, 0xfc, !PT ;  /* 0x0000002002057812 */ /* 0x000fe200078efcff */
[----:B------:R-:W-:Y:S01]  /*0db0*/  IMAD.IADD R11, R10, 0x1, -R7 ;  /* 0x000000010a0b7824 */ /* 0x000fe200078e0a07 */
[C---:B------:R-:W-:Y:S01]  /*0dc0*/  LOP3.LUT R6, R2.reuse, 0x40, RZ, 0xfc, !PT ;  /* 0x0000004002067812 */ /* 0x040fe200078efcff */
[----:B------:R-:W-:Y:S01]  /*0dd0*/  IMAD R10, R2, 0x25, RZ ;  /* 0x00000025020a7824 */ /* 0x000fe200078e02ff */
[----:B------:R-:W-:Y:S01]  /*0de0*/  PRMT R12, R5, 0x9910, RZ ;  /* 0x00009910050c7816 */ /* 0x000fe200000000ff */
[----:B------:R-:W-:Y:S01]  /*0df0*/  IMAD R9, R9, 0x7, -R2 ;  /* 0x0000000709097824 */ /* 0x000fe200078e0a02 */
[----:B------:R-:W-:Y:S01]  /*0e00*/  PRMT R14, R6, 0x9910, RZ ;  /* 0x00009910060e7816 */ /* 0x000fe200000000ff */
[----:B------:R-:W-:Y:S01]  /*0e10*/  IMAD R11, R11, 0x7, RZ ;  /* 0x000000070b0b7824 */ /* 0x000fe200078e02ff */
[----:B------:R-:W-:Y:S01]  /*0e20*/  MOV R7, 0x7 ;  /* 0x0000000700077802 */ /* 0x000fe20000000f00 */
[----:B------:R-:W-:Y:S01]  /*0e30*/  IMAD R12, R12, 0x25, RZ ;  /* 0x000000250c0c7824 */ /* 0x000fe200078e02ff */
[----:B------:R-:W-:Y:S01]  /*0e40*/  LOP3.LUT R10, R10, 0xffff, RZ, 0xc0, !PT ;  /* 0x0000ffff0a0a7812 */ /* 0x000fe200078ec0ff */
[----:B------:R-:W-:-:S02]  /*0e50*/  IMAD R14, R14, 0x93, RZ ;  /* 0x000000930e0e7824 */ /* 0x000fc400078e02ff */
[----:B------:R-:W-:Y:S01]  /*0e60*/  IMAD R7, R8, R7, -0x7 ;  /* 0xfffffff908077424 */ /* 0x000fe200078e0207 */
[----:B------:R-:W-:Y:S01]  /*0e70*/  LOP3.LUT R12, R12, 0xffff, RZ, 0xc0, !PT ;  /* 0x0000ffff0c0c7812 */ /* 0x000fe200078ec0ff */
[----:B------:R-:W-:Y:S01]  /*0e80*/  IMAD R8, R8, -0x7, R9 ;  /* 0xfffffff908087824 */ /* 0x000fe200078e0209 */
[----:B------:R-:W-:Y:S02]  /*0e90*/  LOP3.LUT R14, R14, 0xffff, RZ, 0xc0, !PT ;  /* 0x0000ffff0e0e7812 */ /* 0x000fe400078ec0ff */
[----:B------:R-:W-:Y:S02]  /*0ea0*/  SHF.R.U32.HI R10, RZ, 0x7, R10 ;  /* 0x00000007ff0a7819 */ /* 0x000fe4000001160a */
[----:B------:R-:W-:Y:S02]  /*0eb0*/  SHF.R.U32.HI R12, RZ, 0x7, R12 ;  /* 0x00000007ff0c7819 */ /* 0x000fe4000001160c */
[----:B------:R-:W-:Y:S02]  /*0ec0*/  SHF.R.U32.HI R14, RZ, 0x9, R14 ;  /* 0x00000009ff0e7819 */ /* 0x000fe4000001160e */
[----:B------:R-:W-:-:S02]  /*0ed0*/  IADD3 R8, PT, PT, R8, 0x14, RZ ;  /* 0x0000001408087810 */ /* 0x000fc40007ffe0ff */
[----:B------:R-:W-:Y:S02]  /*0ee0*/  LOP3.LUT R15, R10, 0xe, RZ, 0xc0, !PT ;  /* 0x0000000e0a0f7812 */ /* 0x000fe400078ec0ff */
[----:B------:R-:W-:Y:S02]  /*0ef0*/  LOP3.LUT R20, R12, 0x1e, RZ, 0xc0, !PT ;  /* 0x0000001e0c147812 */ /* 0x000fe400078ec0ff */
[----:B------:R-:W-:Y:S02]  /*0f00*/  LOP3.LUT R17, R14, 0x1e, RZ, 0xc0, !PT ;  /* 0x0000001e0e117812 */ /* 0x000fe400078ec0ff */
[----:B------:R-:W-:Y:S02]  /*0f10*/  MOV R9, R0 ;  /* 0x0000000000097202 */ /* 0x000fe40000000f00 */
[----:B------:R-:W-:Y:S02]  /*0f20*/  LOP3.LUT R10, R8, 0x60, RZ, 0xc0, !PT ;  /* 0x00000060080a7812 */ /* 0x000fe400078ec0ff */
[----:B------:R-:W-:-:S02]  /*0f30*/  IADD3 R12, PT, PT, R2, R15, RZ ;  /* 0x0000000f020c7210 */ /* 0x000fc40007ffe0ff */
[----:B------:R-:W-:Y:S02]  /*0f40*/  IADD3 R20, PT, PT, R5, R20, RZ ;  /* 0x0000001405147210 */ /* 0x000fe40007ffe0ff */
[----:B------:R-:W-:-:S07]  /*0f50*/  IADD3 R22, PT, PT, R6, R17, RZ ;  /* 0x0000001106167210 */ /* 0x000fce0007ffe0ff */
.L_x_22:
        /* <DEDUP_REMOVED lines=26> */
[----:B------:R-:W-:Y:S01]  /*1100*/  @P1 IADD3 R19, PT, PT, R23, 0x40, RZ ;  /* 0x0000004017131810 */ /* 0x000fe20007ffe0ff */
[----:B------:R-:W2:Y:S04]  /*1110*/  LDG.E.CONSTANT R16, desc[UR6][R16.64] ;  /* 0x0000000610107981 */ /* 0x000ea8000c1e9900 */
[----:B------:R-:W-:-:S06]  /*1120*/  @P1 IMAD.WIDE.U32 R14, R19, 0x4, R14 ;  /* 0x00000004130e1825 */ /* 0x000fcc00078e000e */
[----:B------:R-:W3:Y:S01]  /*1130*/  @P1 LDG.E.CONSTANT R14, desc[UR6][R14.64] ;  /* 0x000000060e0e1981 */ /* 0x000ee2000c1e9900 */
[C---:B------:R-:W-:Y:S02]  /*1140*/  IMAD R19, R9.reuse, 0x1b, R20 ;  /* 0x0000001b09137824 */ /* 0x040fe400078e0214 */
[----:B------:R-:W-:Y:S02]  /*1150*/  @P1 IMAD R23, R9, 0x1b, R22 ;  /* 0x0000001b09171824 */ /* 0x000fe400078e0216 */
[----:B------:R-:W-:-:S03]  /*1160*/  IMAD R19, R19, 0x4, R18 ;  /* 0x0000000413137824 */ /* 0x000fc600078e0212 */
[----:B------:R-:W-:Y:S02]  /*1170*/  @P1 LEA R23, R23, R18, 0x2 ;  /* 0x0000001217171211 */ /* 0x000fe400078e10ff */
[----:B------:R-:W-:Y:S02]  /*1180*/  MOV R24, R6 ;  /* 0x0000000600187202 */ /* 0x000fe40000000f00 */
[----:B------:R-:W-:Y:S01]  /*1190*/  @P1 LOP3.LUT R24, R2, 0x60, RZ, 0xfc, !PT ;  /* 0x0000006002181812 */ /* 0x000fe200078efcff */
[----:B--2---:R2:W-:Y:S04]  /*11a0*/  STS [R19+0x4], R16 ;  /* 0x0000041013007388 */ /* 0x0045e80000000800 */
[----:B---3--:R2:W-:Y:S02]  /*11b0*/  @P1 STS [R23+0x4], R14 ;  /* 0x0000040e17001388 */ /* 0x0085e40000000800 */
.L_x_20:
[----:B0-----:R-:W-:Y:S05]  /*11c0*/  BSYNC.RECONVERGENT B2 ;  /* 0x0000000000027941 */ /* 0x001fea0003800200 */
.L_x_19:
[----:B------:R-:W-:Y:S05]  /*11d0*/  @!P0 BRA `(.L_x_18) ;  /* 0x0000000000e88947 */ /* 0x000fea0003800000 */
[----:B--2---:R-:W0:Y:S01]  /*11e0*/  S2R R14, SR_CgaCtaId ;  /* 0x00000000000e7919 */ /* 0x004e220000008800 */
[----:B------:R-:W-:-:S04]  /*11f0*/  MOV R23, 0x400 ;  /* 0x0000040000177802 */ /* 0x000fc80000000f00 */
[----:B0-----:R-:W-:-:S07]  /*1200*/  LEA R23, R14, R23, 0x18 ;  /* 0x000000170e177211 */ /* 0x001fce00078ec0ff */
.L_x_21:
        /* <DEDUP_REMOVED lines=11> */
[----:B------:R-:W-:Y:S01]  /*12c0*/  IMAD R26, R9, 0x1b, R26 ;  /* 0x0000001b091a7824 */ /* 0x000fe200078e021a */
[----:B------:R-:W-:-:S03]  /*12d0*/  IADD3 R28, PT, PT, R18, -R27, RZ ;  /* 0x8000001b121c7210 */ /* 0x000fc60007ffe0ff */
[----:B------:R-:W-:Y:S01]  /*12e0*/  IMAD R26, R19, 0x9, R26 ;  /* 0x00000009131a7824 */ /* 0x000fe200078e021a */
[----:B0-----:R-:W-:Y:S02]  /*12f0*/  LEA.HI R17, R28, R27, RZ, 0x1f ;  /* 0x0000001b1c117211 */ /* 0x001fe400078ff8ff */
[----:B------:R-:W-:Y:S01]  /*1300*/  IADD3 R27, PT, PT, R24, 0x40, RZ ;  /* 0x00000040181b7810 */ /* 0x000fe20007ffe0ff */
[----:B------:R-:W-:Y:S01]  /*1310*/  IMAD R29, R26, 0x4, R23 ;  /* 0x000000041a1d7824 */ /* 0x000fe200078e0217 */
[----:B------:R-:W-:Y:S02]  /*1320*/  SHF.R.U32.HI R17, RZ, 0x2, R17 ;  /* 0x00000002ff117819 */ /* 0x000fe40000011611 */
[----:B------:R-:W-:Y:S01]  /*1330*/  IADD3 R19, PT, PT, R25, 0x20, RZ ;  /* 0x0000002019137810 */ /* 0x000fe20007ffe0ff */
[----:B------:R-:W-:-:S04]  /*1340*/  IMAD.HI.U32 R28, R27, 0x24924925, RZ ;  /* 0x249249251b1c7827 */ /* 0x000fc800078e00ff */
        /* <DEDUP_REMOVED lines=17> */
[----:B0-----:R-:W-:Y:S01]  /*1460*/  IADD3 R19, PT, PT, R24, 0x60, RZ ;  /* 0x0000006018137810 */ /* 0x001fe20007ffe0ff */
[----:B------:R-:W-:-:S04]  /*1470*/  IMAD R28, R28, 0x9, R27 ;  /* 0x000000091c1c7824 */ /* 0x000fc800078e021b */
[----:B------:R-:W-:-:S04]  /*1480*/  IMAD.HI.U32 R25, R19, 0x24924925, RZ ;  /* 0x2492492513197827 */ /* 0x000fc800078e00ff */
[----:B------:R-:W-:-:S05]  /*1490*/  IMAD.IADD R27, R19, 0x1, -R25 ;  /* 0x00000001131b7824 */ /* 0x000fca00078e0a19 */
        /* <DEDUP_REMOVED lines=14> */
.L_x_18:
[----:B0-----:R-:W-:Y:S05]  /*1580*/  BSYNC.RECONVERGENT B1 ;  /* 0x0000000000017941 */ /* 0x001fea0003800200 */
.L_x_17:
[----:B------:R-:W-:Y:S01]  /*1590*/  ISETP.NE.AND P0, PT, R9, RZ, PT ;  /* 0x000000ff0900720c */ /* 0x000fe20003f05270 */
[----:B------:R-:W-:-:S12]  /*15a0*/  HFMA2 R9, -RZ, RZ, 0, 4.17232513427734375e-07 ;  /* 0x00000007ff097431 */ /* 0x000fd800000001ff */
[----:B------:R-:W-:Y:S05]  /*15b0*/  @!P0 BRA `(.L_x_22) ;  /* 0xfffffff800688947 */ /* 0x000fea000383ffff */
.L_x_16:
[----:B0-----:R-:W-:Y:S05]  /*15c0*/  BSYNC.RECONVERGENT B0 ;  /* 0x0000000000007941 */ /* 0x001fea0003800200 */
.L_x_6:
[----:B--23--:R-:W0:Y:S01]  /*15d0*/  LDC.64 R14, c[0x0][0x388] ;  /* 0x0000e200ff0e7b82 */ /* 0x00ce220000000a00 */
[----:B------:R-:W-:-:S05]  /*15e0*/  IMAD R8, R4, 0x900, RZ ;  /* 0x0000090004087824 */ /* 0x000fca00078e02ff */
[----:B------:R-:W-:-:S05]  /*15f0*/  LOP3.LUT R8, R8, 0x1f, R13, 0xf8, !PT ;  /* 0x0000001f08087812 */ /* 0x000fca00078ef80d */
[----:B0-----:R-:W-:-:S05]  /*1600*/  IMAD.WIDE.U32 R24, R8, 0x4, R14 ;  /* 0x0000000408187825 */ /* 0x001fca00078e000e */
[----:B------:R-:W2:Y:S04]  /*1610*/  LDG.E.CONSTANT R4, desc[UR6][R24.64] ;  /* 0x0000000618047981 */ /* 0x000ea8000c1e9900 */
[----:B------:R-:W3:Y:S04]  /*1620*/  LDG.E.CONSTANT R11, desc[UR6][R24.64+0x80] ;  /* 0x00008006180b7981 */ /* 0x000ee8000c1e9900 */
[----:B------:R-:W4:Y:S04]  /*1630*/  LDG.E.CONSTANT R23, desc[UR6][R24.64+0x100] ;  /* 0x0001000618177981 */ /* 0x000f28000c1e9900 */
[----:B------:R-:W4:Y:S04]  /*1640*/  LDG.E.CONSTANT R5, desc[UR6][R24.64+0x180] ;  /* 0x0001800618057981 */ /* 0x000f28000c1e9900 */
[----:B------:R-:W4:Y:S04]  /*1650*/  LDG.E.CONSTANT R10, desc[UR6][R24.64+0x200] ;  /* 0x00020006180a7981 */ /* 0x000f28000c1e9900 */
[----:B-1----:R-:W4:Y:S04]  /*1660*/  LDG.E.CONSTANT R19, desc[UR6][R24.64+0x280] ;  /* 0x0002800618137981 */ /* 0x002f28000c1e9900 */
[----:B------:R-:W4:Y:S04]  /*1670*/  LDG.E.CONSTANT R18, desc[UR6][R24.64+0x300] ;  /* 0x0003000618127981 */ /* 0x000f28000c1e9900 */
[----:B------:R-:W4:Y:S01]  /*1680*/  LDG.E.CONSTANT R12, desc[UR6][R24.64+0x380] ;  /* 0x00038006180c7981 */ /* 0x000f22000c1e9900 */
[----:B------:R-:W-:-:S05]  /*1690*/  IADD3 R21, PT, PT, R8, 0x100, RZ ;  /* 0x0000010008157810 */ /* 0x000fca0007ffe0ff */
[----:B------:R-:W-:-:S05]  /*16a0*/  IMAD.WIDE.U32 R20, R21, 0x4, R14 ;  /* 0x0000000415147825 */ /* 0x000fca00078e000e */
[----:B------:R0:W4:Y:S01]  /*16b0*/  LDG.E.CONSTANT R17, desc[UR6][R20.64] ;  /* 0x0000000614117981 */ /* 0x000122000c1e9900 */
[----:B------:R-:W-:-:S04]  /*16c0*/  VIADD R7, R8, 0x120 ;  /* 0x0000012008077836 */ /* 0x000fc80000000000 */
[----:B------:R-:W-:-:S05]  /*16d0*/  IMAD.WIDE.U32 R6, R7, 0x4, R14 ;  /* 0x0000000407067825 */ /* 0x000fca00078e000e */
[----:B------:R-:W4:Y:S01]  /*16e0*/  LDG.E.CONSTANT R16, desc[UR6][R6.64] ;  /* 0x0000000606107981 */ /* 0x000f22000c1e9900 */
[----:B------:R-:W1:Y:S01]  /*16f0*/  S2UR UR5, SR_CgaCtaId ;  /* 0x00000000000579c3 */ /* 0x000e620000008800 */
[----:B------:R-:W-:Y:S02]  /*1700*/  UMOV UR4, 0x400 ;  /* 0x0000040000047882 */ /* 0x000fe40000000000 */
[----:B------:R-:W4:Y:S04]  /*1710*/  LDG.E.CONSTANT R9, desc[UR6][R6.64+0x80] ;  /* 0x0000800606097981 */ /* 0x000f28000c1e9900 */
[----:B------:R-:W4:Y:S04]  /*1720*/  LDG.E.CONSTANT R25, desc[UR6][R6.64+0x100] ;  /* 0x0001000606197981 */ /* 0x000f28000c1e9900 */
[----:B------:R-:W4:Y:S04]  /*1730*/  LDG.E.CONSTANT R28, desc[UR6][R6.64+0x180] ;  /* 0x00018006061c7981 */ /* 0x000f28000c1e9900 */
[----:B------:R-:W4:Y:S01]  /*1740*/  LDG.E.CONSTANT R24, desc[UR6][R6.64+0x200] ;  /* 0x0002000606187981 */ /* 0x000f22000c1e9900 */
[----:B-1----:R-:W-:-:S06]  /*1750*/  ULEA UR4, UR5, UR4, 0x18 ;  /* 0x0000000405047291 */ /* 0x002fcc000f8ec0ff */
[----:B------:R-:W-:Y:S01]  /*1760*/  LEA R22, R0, UR4, 0x2 ;  /* 0x0000000400167c11 */ /* 0x000fe2000f8e10ff */
[----:B------:R-:W-:Y:S06]  /*1770*/  BAR.SYNC.DEFER_BLOCKING 0x0 ;  /* 0x0000000000007b1d */ /* 0x000fec0000010000 */
[----:B0-----:R-:W2:Y:S04]  /*1780*/  LDS R21, [R22] ;  /* 0x0000000016157984 */ /* 0x001ea80000000800 */
[----:B------:R-:W3:Y:S04]  /*1790*/  LDS R20, [R22+0x4] ;  /* 0x0000040016147984 */ /* 0x000ee80000000800 */
[----:B------:R-:W-:Y:S01]  /*17a0*/  LDS R27, [R22+0x48] ;  /* 0x00004800161b7984 */ /* 0x000fe20000000800 */
[----:B--2---:R-:W-:-:S03]  /*17b0*/  FFMA R4, R4, R21, RZ ;  /* 0x0000001504047223 */ /* 0x004fc600000000ff */
[----:B------:R-:W4:Y:S01]  /*17c0*/  LDS R21, [R22+0x8] ;  /* 0x0000080016157984 */ /* 0x000f220000000800 */
[----:B---3--:R-:W-:-:S03]  /*17d0*/  FFMA R4, R11, R20, R4 ;  /* 0x000000140b047223 */ /* 0x008fc60000000004 */
[----:B------:R-:W0:Y:S04]  /*17e0*/  LDS R20, [R22+0x24] ;  /* 0x0000240016147984 */ /* 0x000e280000000800 */
[----:B------:R-:W1:Y:S01]  /*17f0*/  LDS R11, [R22+0x28] ;  /* 0x00002800160b7984 */ /* 0x000e620000000800 */
[----:B----4-:R-:W-:-:S03]  /*1800*/  FFMA R4, R23, R21, R4 ;  /* 0x0000001517047223 */ /* 0x010fc60000000004 */
[----:B------:R-:W2:Y:S04]  /*1810*/  LDG.E.CONSTANT R23, desc[UR6][R6.64+0x280] ;  /* 0x0002800606177981 */ /* 0x000ea8000c1e9900 */
[----:B------:R-:W3:Y:S01]  /*1820*/  LDG.E.CONSTANT R21, desc[UR6][R6.64+0x300] ;  /* 0x0003000606157981 */ /* 0x000ee2000c1e9900 */
[----:B0-----:R-:W-:Y:S01]  /*1830*/  FFMA R29, R5, R20, R4 ;  /* 0x00000014051d7223 */ /* 0x001fe20000000004 */
[----:B------:R-:W-:Y:S02]  /*1840*/  IADD3 R5, PT, PT, R8, 0x200, RZ ;  /* 0x0000020008057810 */ /* 0x000fe40007ffe0ff */
[----:B------:R-:W0:Y:S03]  /*1850*/  LDS R20, [R22+0x2c] ;  /* 0x00002c0016147984 */ /* 0x000e260000000800 */
[----:B------:R-:W-:-:S06]  /*1860*/  IMAD.WIDE.U32 R4, R5, 0x4, R14 ;  /* 0x0000000405047825 */ /* 0x000fcc00078e000e */
[----:B------:R4:W3:Y:S01]  /*1870*/  LDG.E.CONSTANT R4, desc[UR6][R4.64] ;  /* 0x0000000604047981 */ /* 0x0008e2000c1e9900 */
[----:B-1----:R-:W-:-:S03]  /*1880*/  FFMA R26, R10, R11, R29 ;  /* 0x0000000b0a1a7223 */ /* 0x002fc6000000001d */
[----:B------:R-:W1:Y:S01]  /*1890*/  LDS R29, [R22+0x4c] ;  /* 0x00004c00161d7984 */ /* 0x000e620000000800 */
[----:B----4-:R-:W-:-:S05]  /*18a0*/  IADD3 R5, PT, PT, R8, 0x220, RZ ;  /* 0x0000022008057810 */ /* 0x010fca0007ffe0ff */
[----:B------:R-:W-:-:S06]  /*18b0*/  IMAD.WIDE.U32 R10, R5, 0x4, R14 ;  /* 0x00000004050a7825 */ /* 0x000fcc00078e000e */
[----:B------:R-:W4:Y:S01]  /*18c0*/  LDG.E.CONSTANT R11, desc[UR6][R10.64] ;  /* 0x000000060a0b7981 */ /* 0x000f22000c1e9900 */
[----:B------:R-:W-:-:S05]  /*18d0*/  IADD3 R7, PT, PT, R8, 0x240, RZ ;  /* 0x0000024008077810 */ /* 0x000fca0007ffe0ff */
[----:B------:R-:W-:-:S05]  /*18e0*/  IMAD.WIDE.U32 R6, R7, 0x4, R14 ;  /* 0x0000000407067825 */ /* 0x000fca00078e000e */
[----:B------:R-:W4:Y:S01]  /*18f0*/  LDG.E.CONSTANT R5, desc[UR6][R6.64] ;  /* 0x0000000606057981 */ /* 0x000f22000c1e9900 */
[----:B0-----:R-:W-:-:S03]  /*1900*/  FFMA R19, R19, R20, R26 ;  /* 0x0000001413137223 */ /* 0x001fc6000000001a */
[----:B------:R-:W0:Y:S04]  /*1910*/  LDS R26, [R22+0x50] ;  /* 0x00005000161a7984 */ /* 0x000e280000000800 */
[----:B------:R-:W4:Y:S01]  /*1920*/  LDG.E.CONSTANT R20, desc[UR6][R6.64+0x80] ;  /* 0x0000800606147981 */ /* 0x000f22000c1e9900 */
[----:B------:R-:W-:-:S03]  /*1930*/  FFMA R19, R18, R27, R19 ;  /* 0x0000001b12137223 */ /* 0x000fc60000000013 */
[----:B------:R-:W4:Y:S01]  /*1940*/  LDG.E.CONSTANT R10, desc[UR6][R6.64+0x180] ;  /* 0x00018006060a7981 */ /* 0x000f22000c1e9900 */
[----:B-1----:R-:W-:-:S03]  /*1950*/  FFMA R18, R12, R29, R19 ;  /* 0x0000001d0c127223 */ /* 0x002fc60000000013 */
[----:B------:R-:W4:Y:S04]  /*1960*/  LDG.E.CONSTANT R12, desc[UR6][R6.64+0x100] ;  /* 0x00010006060c7981 */ /* 0x000f28000c1e9900 */
[----:B------:R-:W1:Y:S01]  /*1970*/  LDS R27, [R22+0x6c] ;  /* 0x00006c00161b7984 */ /* 0x000e620000000800 */
[----:B0-----:R-:W-:-:S03]  /*1980*/  FFMA R19, R17, R26, R18 ;  /* 0x0000001a11137223 */ /* 0x001fc60000000012 */
[----:B------:R-:W4:Y:S01]  /*1990*/  LDG.E.CONSTANT R17, desc[UR6][R6.64+0x200] ;  /* 0x0002000606117981 */ /* 0x000f22000c1e9900 */
[----:B-1----:R-:W-:-:S03]  /*19a0*/  FFMA R18, R16, R27, R19 ;  /* 0x0000001b10127223 */ /* 0x002fc60000000013 */
[----:B------:R0:W4:Y:S01]  /*19b0*/  LDG.E.CONSTANT R16, desc[UR6][R6.64+0x280] ;  /* 0x0002800606107981 */ /* 0x000122000c1e9900 */
[----:B------:R-:W-:-:S03]  /*19c0*/  IADD3 R27, PT, PT, R8, 0x300, RZ ;  /* 0x00000300081b7810 */ /* 0x000fc60007ffe0ff */
[----:B------:R-:W1:Y:S02]  /*19d0*/  LDS R19, [R22+0x70] ;  /* 0x0000700016137984 */ /* 0x000e640000000800 */
[----:B------:R-:W-:Y:S02]  /*19e0*/  IMAD.WIDE.U32 R26, R27, 0x4, R14 ;  /* 0x000000041b1a7825 */ /* 0x000fe400078e000e */
[----:B0-----:R-:W-:Y:S04]  /*19f0*/  LDS R6, [R22+0x94] ;  /* 0x0000940016067984 */ /* 0x001fe80000000800 */
[----:B------:R0:W4:Y:S04]  /*1a00*/  LDG.E.CONSTANT R26, desc[UR6][R26.64] ;  /* 0x000000061a1a7981 */ /* 0x000128000c1e9900 */
[----:B0-----:R-:W0:Y:S01]  /*1a10*/  LDS R27, [R22+0x74] ;  /* 0x00007400161b7984 */ /* 0x001e220000000800 */
[----:B-1----:R-:W-:Y:S01]  /*1a20*/  FFMA R29, R9, R19, R18 ;  /* 0x00000013091d7223 */ /* 0x002fe20000000012 */
[----:B------:R-:W-:-:S05]  /*1a30*/  IADD3 R19, PT, PT, R8, 0x320, RZ ;  /* 0x0000032008137810 */ /* 0x000fca0007ffe0ff */
[----:B------:R-:W-:-:S05]  /*1a40*/  IMAD.WIDE.U32 R18, R19, 0x4, R14 ;  /* 0x0000000413127825 */ /* 0x000fca00078e000e */
[----:B------:R1:W4:Y:S01]  /*1a50*/  LDG.E.CONSTANT R9, desc[UR6][R18.64] ;  /* 0x0000000612097981 */ /* 0x000322000c1e9900 */
[----:B0-----:R-:W-:Y:S01]  /*1a60*/  FFMA R25, R25, R27, R29 ;  /* 0x0000001b19197223 */ /* 0x001fe2000000001d */
[----:B------:R-:W-:Y:S02]  /*1a70*/  IADD3 R7, PT, PT, R8, 0x340, RZ ;  /* 0x0000034008077810 */ /* 0x000fe40007ffe0ff */
[----:B------:R-:W0:Y:S04]  /*1a80*/  LDS R29, [R22+0x90] ;  /* 0x00009000161d7984 */ /* 0x000e280000000800 */
[----:B------:R-:W-:Y:S04]  /*1a90*/  LDS R27, [R22+0xb4] ;  /* 0x0000b400161b7984 */ /* 0x000fe80000000800 */
[----:B-1----:R-:W-:Y:S04]  /*1aa0*/  LDS R19, [R22+0xb8] ;  /* 0x0000b80016137984 */ /* 0x002fe80000000800 */
[----:B------:R-:W-:Y:S01]  /*1ab0*/  LDS R18, [R22+0xd8] ;  /* 0x0000d80016127984 */ /* 0x000fe20000000800 */
[----:B0-----:R-:W-:-:S04]  /*1ac0*/  FFMA R25, R28, R29, R25 ;  /* 0x0000001d1c197223 */ /* 0x001fc80000000019 */
[----:B------:R-:W-:Y:S01]  /*1ad0*/  FFMA R24, R24, R6, R25 ;  /* 0x0000000618187223 */ /* 0x000fe20000000019 */
[----:B------:R-:W-:Y:S01]  /*1ae0*/  IMAD.WIDE.U32 R6, R7, 0x4, R14 ;  /* 0x0000000407067825 */ /* 0x000fe200078e000e */
[----:B------:R-:W2:Y:S05]  /*1af0*/  LDS R25, [R22+0x98] ;  /* 0x0000980016197984 */ /* 0x000eaa0000000800 */
[----:B------:R0:W4:Y:S01]  /*1b00*/  LDG.E.CONSTANT R6, desc[UR6][R6.64] ;  /* 0x0000000606067981 */ /* 0x000122000c1e9900 */
[----:B------:R-:W-:-:S04]  /*1b10*/  VIADD R29, R8, 0x360 ;  /* 0x00000360081d7836 */ /* 0x000fc80000000000 */
[----:B------:R-:W-:Y:S01]  /*1b20*/  IMAD.WIDE.U32 R28, R29, 0x4, R14 ;  /* 0x000000041d1c7825 */ /* 0x000fe200078e000e */
[----:B0-----:R-:W-:Y:S03]  /*1b30*/  LDS R7, [R22+0xe0] ;  /* 0x0000e00016077984 */ /* 0x001fe60000000800 */
[----:B--2---:R-:W-:Y:S02]  /*1b40*/  FFMA R24, R23, R25, R24 ;  /* 0x0000001917187223 */ /* 0x004fe40000000018 */
[----:B------:R-:W2:Y:S02]  /*1b50*/  LDG.E.CONSTANT R25, desc[UR6][R28.64] ;  /* 0x000000061c197981 */ /* 0x000ea4000c1e9900 */
[----:B---3--:R-:W-:Y:S02]  /*1b60*/  FFMA R21, R21, R27, R24 ;  /* 0x0000001b15157223 */ /* 0x008fe40000000018 */
[----:B------:R-:W4:Y:S04]  /*1b70*/  LDS R24, [R22+0xbc] ;  /* 0x0000bc0016187984 */ /* 0x000f280000000800 */
[----:B------:R-:W0:Y:S01]  /*1b80*/  LDS R23, [R22+0xdc] ;  /* 0x0000dc0016177984 */ /* 0x000e220000000800 */
[----:B------:R-:W-:-:S03]  /*1b90*/  FFMA R4, R4, R19, R21 ;  /* 0x0000001304047223 */ /* 0x000fc60000000015 */
[----:B------:R-:W3:Y:S04]  /*1ba0*/  LDG.E.CONSTANT R21, desc[UR6][R28.64+0x80] ;  /* 0x000080061c157981 */ /* 0x000ee8000c1e9900 */
[----:B------:R-:W1:Y:S01]  /*1bb0*/  LDS R19, [R22+0xfc] ;  /* 0x0000fc0016137984 */ /* 0x000e620000000800 */
[----:B----4-:R-:W-:-:S03]  /*1bc0*/  FFMA R4, R11, R24, R4 ;  /* 0x000000180b047223 */ /* 0x010fc60000000004 */
[----:B------:R-:W4:Y:S04]  /*1bd0*/  LDG.E.CONSTANT R11, desc[UR6][R28.64+0x100] ;  /* 0x000100061c0b7981 */ /* 0x000f28000c1e9900 */
[----:B------:R-:W4:Y:S01]  /*1be0*/  LDG.E.CONSTANT R24, desc[UR6][R28.64+0x180] ;  /* 0x000180061c187981 */ /* 0x000f22000c1e9900 */
[----:B------:R-:W-:-:S04]  /*1bf0*/  FFMA R5, R5, R18, R4 ;  /* 0x0000001205057223 */ /* 0x000fc80000000004 */
[----:B0-----:R-:W-:Y:S02]  /*1c00*/  FFMA R27, R20, R23, R5 ;  /* 0x00000017141b7223 */ /* 0x001fe40000000005 */
[----:B------:R-:W0:Y:S01]  /*1c10*/  LDS R20, [R22+0x100] ;  /* 0x0001000016147984 */ /* 0x000e220000000800 */
[----:B------:R-:W-:-:S03]  /*1c20*/  IADD3 R5, PT, PT, R8, 0x400, RZ ;  /* 0x0000040008057810 */ /* 0x000fc60007ffe0ff */
[----:B------:R1:W4:Y:S02]  /*1c30*/  LDG.E.CONSTANT R23, desc[UR6][R28.64+0x200] ;  /* 0x000200061c177981 */ /* 0x000324000c1e9900 */
[----:B------:R-:W-:-:S04]  /*1c40*/  IMAD.WIDE.U32 R4, R5, 0x4, R14 ;  /* 0x0000000405047825 */ /* 0x000fc800078e000e */
[----:B------:R-:W-:Y:S02]  /*1c50*/  FFMA R7, R12, R7, R27 ;  /* 0x000000070c077223 */ /* 0x000fe4000000001b */
[----:B------:R1:W4:Y:S01]  /*1c60*/  LDG.E.CONSTANT R12, desc[UR6][R4.64] ;  /* 0x00000006040c7981 */ /* 0x000322000c1e9900 */
[----:B------:R-:W-:Y:S01]  /*1c70*/  IADD3 R27, PT, PT, R8, 0x420, RZ ;  /* 0x00000420081b7810 */ /* 0x000fe20007ffe0ff */
[----:B-1----:R-:W-:Y:S02]  /*1c80*/  FFMA R7, R10, R19, R7 ;  /* 0x000000130a077223 */ /* 0x002fe40000000007 */
[----:B------:R-:W1:Y:S02]  /*1c90*/  LDS R28, [R22+0x104] ;  /* 0x00010400161c7984 */ /* 0x000e640000000800 */
[----:B------:R-:W-:Y:S01]  /*1ca0*/  IMAD.WIDE.U32 R18, R27, 0x4, R14 ;  /* 0x000000041b127825 */ /* 0x000fe200078e000e */
[----:B------:R-:W-:-:S04]  /*1cb0*/  IADD3 R27, PT, PT, R8, 0x440, RZ ;  /* 0x00000440081b7810 */ /* 0x000fc80007ffe0ff */
[----:B------:R-:W4:Y:S01]  /*1cc0*/  LDG.E.CONSTANT R10, desc[UR6][R18.64] ;  /* 0x00000006120a7981 */ /* 0x000f22000c1e9900 */
[----:B------:R-:W-:Y:S01]  /*1cd0*/  IMAD.WIDE.U32 R4, R27, 0x4, R14 ;  /* 0x000000041b047825 */ /* 0x000fe200078e000e */
[C---:B------:R-:W-:Y:S02]  /*1ce0*/  IADD3 R29, PT, PT, R8.reuse, 0x480, RZ ;  /* 0x00000480081d7810 */ /* 0x040fe40007ffe0ff */
[----:B------:R-:W1:Y:S01]  /*1cf0*/  LDS R27, [R22+0x120] ;  /* 0x00012000161b7984 */ /* 0x000e620000000800 */
[----:B0-----:R-:W-:Y:S01]  /*1d00*/  FFMA R17, R17, R20, R7 ;  /* 0x0000001411117223 */ /* 0x001fe20000000007 */
[----:B------:R-:W-:Y:S02]  /*1d10*/  IADD3 R7, PT, PT, R8, 0x460, RZ ;  /* 0x0000046008077810 */ /* 0x000fe40007ffe0ff */
[----:B------:R0:W4:Y:S03]  /*1d20*/  LDG.E.CONSTANT R20, desc[UR6][R4.64] ;  /* 0x0000000604147981 */ /* 0x000126000c1e9900 */
[----:B0-----:R-:W-:-:S05]  /*1d30*/  IMAD.WIDE.U32 R4, R7, 0x4, R14 ;  /* 0x0000000407047825 */ /* 0x001fca00078e000e */
[----:B------:R0:W4:Y:S01]  /*1d40*/  LDG.E.CONSTANT R7, desc[UR6][R4.64] ;  /* 0x0000000604077981 */ /* 0x000122000c1e9900 */
[----:B------:R-:W-:-:S04]  /*1d50*/  IMAD.WIDE.U32 R18, R29, 0x4, R14 ;  /* 0x000000041d127825 */ /* 0x000fc800078e000e */
[----:B-1----:R-:W-:Y:S02]  /*1d60*/  FFMA R29, R16, R28, R17 ;  /* 0x0000001c101d7223 */ /* 0x002fe40000000011 */
[----:B------:R-:W4:Y:S04]  /*1d70*/  LDG.E.CONSTANT R16, desc[UR6][R18.64] ;  /* 0x0000000612107981 */ /* 0x000f28000c1e9900 */
[----:B------:R-:W4:Y:S04]  /*1d80*/  LDG.E.CONSTANT R17, desc[UR6][R18.64+0x80] ;  /* 0x0000800612117981 */ /* 0x000f28000c1e9900 */
[----:B------:R-:W4:Y:S01]  /*1d90*/  LDG.E.CONSTANT R28, desc[UR6][R18.64+0x100] ;  /* 0x00010006121c7981 */ /* 0x000f22000c1e9900 */
[----:B------:R-:W-:-:S03]  /*1da0*/  FFMA R26, R26, R27, R29 ;  /* 0x0000001b1a1a7223 */ /* 0x000fc6000000001d */
[----:B------:R-:W1:Y:S04]  /*1db0*/  LDS R27, [R22+0x124] ;  /* 0x00012400161b7984 */ /* 0x000e680000000800 */
[----:B------:R-:W4:Y:S01]  /*1dc0*/  LDG.E.CONSTANT R29, desc[UR6][R18.64+0x180] ;  /* 0x00018006121d7981 */ /* 0x000f22000c1e9900 */
[----:B-1----:R-:W-:-:S03]  /*1dd0*/  FFMA R27, R9, R27, R26 ;  /* 0x0000001b091b7223 */ /* 0x002fc6000000001a */
[----:B------:R-:W1:Y:S01]  /*1de0*/  LDS R26, [R22+0x128] ;  /* 0x00012800161a7984 */ /* 0x000e620000000800 */
[----:B0-----:R-:W-:-:S05]  /*1df0*/  IADD3 R5, PT, PT, R8, 0x500, RZ ;  /* 0x0000050008057810 */ /* 0x001fca0007ffe0ff */
[----:B------:R-:W-:-:S05]  /*1e00*/  IMAD.WIDE.U32 R4, R5, 0x4, R14 ;  /* 0x0000000405047825 */ /* 0x000fca00078e000e */
[----:B------:R0:W4:Y:S01]  /*1e10*/  LDG.E.CONSTANT R9, desc[UR6][R4.64] ;  /* 0x0000000604097981 */ /* 0x000122000c1e9900 */
[----:B-1----:R-:W-:-:S03]  /*1e20*/  FFMA R6, R6, R26, R27 ;  /* 0x0000001a06067223 */ /* 0x002fc6000000001b */
[----:B------:R-:W2:Y:S04]  /*1e30*/  LDS R27, [R22+0x144] ;  /* 0x00014400161b7984 */ /* 0x000ea80000000800 */
[----:B------:R-:W3:Y:S01]  /*1e40*/  LDS R26, [R22+0x148] ;  /* 0x00014800161a7984 */ /* 0x000ee20000000800 */
[----:B0-----:R-:W-:-:S05]  /*1e50*/  IADD3 R5, PT, PT, R8, 0x540, RZ ;  /* 0x0000054008057810 */ /* 0x001fca0007ffe0ff */
[----:B------:R-:W-:-:S04]  /*1e60*/  IMAD.WIDE.U32 R4, R5, 0x4, R14 ;  /* 0x0000000405047825 */ /* 0x000fc800078e000e */
[----:B--2---:R-:W-:Y:S02]  /*1e70*/  FFMA R27, R25, R27, R6 ;  /* 0x0000001b191b7223 */ /* 0x004fe40000000006 */
[----:B------:R-:W4:Y:S01]  /*1e80*/  LDS R25, [R22+0x14c] ;  /* 0x00014c0016197984 */ /* 0x000f220000000800 */
[----:B------:R-:W-:-:S04]  /*1e90*/  VIADD R6, R8, 0x520 ;  /* 0x0000052008067836 */ /* 0x000fc80000000000 */
[----:B------:R-:W-:-:S05]  /*1ea0*/  IMAD.WIDE.U32 R18, R6, 0x4, R14 ;  /* 0x0000000406127825 */ /* 0x000fca00078e000e */
[----:B------:R-:W2:Y:S01]  /*1eb0*/  LDG.E.CONSTANT R6, desc[UR6][R18.64] ;  /* 0x0000000612067981 */ /* 0x000ea2000c1e9900 */
[----:B---3--:R-:W-:-:S03]  /*1ec0*/  FFMA R21, R21, R26, R27 ;  /* 0x0000001a15157223 */ /* 0x008fc6000000001b */
[----:B------:R-:W0:Y:S04]  /*1ed0*/  LDS R27, [R22+0x168] ;  /* 0x00016800161b7984 */ /* 0x000e280000000800 */
[----:B------:R-:W1:Y:S01]  /*1ee0*/  LDS R26, [R22+0x16c] ;  /* 0x00016c00161a7984 */ /* 0x000e620000000800 */
[----:B----4-:R-:W-:-:S03]  /*1ef0*/  FFMA R25, R11, R25, R21 ;  /* 0x000000190b197223 */ /* 0x010fc60000000015 */
[----:B------:R-:W3:Y:S04]  /*1f00*/  LDS R21, [R22+0x170] ;  /* 0x0001700016157984 */ /* 0x000ee80000000800 */
[----:B------:R4:W2:Y:S01]  /*1f10*/  LDG.E.CONSTANT R11, desc[UR6][R4.64] ;  /* 0x00000006040b7981 */ /* 0x0008a2000c1e9900 */
[----:B0-----:R-:W-:-:S03]  /*1f20*/  FFMA R24, R24, R27, R25 ;  /* 0x0000001b18187223 */ /* 0x001fc60000000019 */
[----:B------:R-:W0:Y:S01]  /*1f30*/  LDS R25, [R22+0x18c] ;  /* 0x00018c0016197984 */ /* 0x000e220000000800 */
[C---:B------:R-:W-:Y:S01]  /*1f40*/  IADD3 R27, PT, PT, R8.reuse, 0x560, RZ ;  /* 0x00000560081b7810 */ /* 0x040fe20007ffe0ff */
[----:B-1----:R-:W-:Y:S01]  /*1f50*/  FFMA R26, R23, R26, R24 ;  /* 0x0000001a171a7223 */ /* 0x002fe20000000018 */
[----:B----4-:R-:W-:Y:S01]  /*1f60*/  IADD3 R5, PT, PT, R8, 0x580, RZ ;  /* 0x0000058008057810 */ /* 0x010fe20007ffe0ff */
[----:B------:R-:W-:Y:S02]  /*1f70*/  LDS R24, [R22+0x194] ;  /* 0x0001940016187984 */ /* 0x000fe40000000800 */
[--C-:B------:R-:W-:Y:S02]  /*1f80*/  IMAD.WIDE.U32 R18, R27, 0x4, R14.reuse ;  /* 0x000000041b127825 */ /* 0x100fe400078e000e */
[----:B------:R-:W1:Y:S04]  /*1f90*/  LDS R27, [R22+0x190] ;  /* 0x00019000161b7984 */ /* 0x000e680000000800 */
[----:B------:R4:W2:Y:S01]  /*1fa0*/  LDG.E.CONSTANT R23, desc[UR6][R18.64] ;  /* 0x0000000612177981 */ /* 0x0008a2000c1e9900 */
[----:B------:R-:W-:-:S04]  /*1fb0*/  IMAD.WIDE.U32 R4, R5, 0x4, R14 ;  /* 0x0000000405047825 */ /* 0x000fc800078e000e */
[----:B---3--:R-:W-:Y:S02]  /*1fc0*/  FFMA R26, R12, R21, R26 ;  /* 0x000000150c1a7223 */ /* 0x008fe4000000001a */
[----:B------:R-:W3:Y:S04]  /*1fd0*/  LDG.E.CONSTANT R12, desc[UR6][R4.64] ;  /* 0x00000006040c7981 */ /* 0x000ee8000c1e9900 */
[----:B------:R-:W1:Y:S01]  /*1fe0*/  LDS R21, [R22+0x1b0] ;  /* 0x0001b00016157984 */ /* 0x000e620000000800 */
[----:B0-----:R-:W-:-:S03]  /*1ff0*/  FFMA R25, R10, R25, R26 ;  /* 0x000000190a197223 */ /* 0x001fc6000000001a */
[----:B------:R-:W0:Y:S01]  /*2000*/  LDS R26, [R22+0x1b4] ;  /* 0x0001b400161a7984 */ /* 0x000e220000000800 */
[----:B------:R-:W-:-:S05]  /*2010*/  IADD3 R10, PT, PT, R8, 0x5a0, RZ ;  /* 0x000005a0080a7810 */ /* 0x000fca0007ffe0ff */
[----:B----4-:R-:W-:-:S04]  /*2020*/  IMAD.WIDE.U32 R18, R10, 0x4, R14 ;  /* 0x000000040a127825 */ /* 0x010fc800078e000e */
[----:B-1----:R-:W-:Y:S02]  /*2030*/  FFMA R20, R20, R27, R25 ;  /* 0x0000001b14147223 */ /* 0x002fe40000000019 */
[----:B------:R-:W1:Y:S04]  /*2040*/  LDS R25, [R22+0x1b8] ;  /* 0x0001b80016197984 */ /* 0x000e680000000800 */
[----:B------:R-:W4:Y:S01]  /*2050*/  LDG.E.CONSTANT R10, desc[UR6][R18.64] ;  /* 0x00000006120a7981 */ /* 0x000f22000c1e9900 */
[----:B------:R-:W-:-:S03]  /*2060*/  FFMA R27, R7, R24, R20 ;  /* 0x00000018071b7223 */ /* 0x000fc60000000014 */
[----:B------:R-:W4:Y:S04]  /*2070*/  LDG.E.CONSTANT R7, desc[UR6][R18.64+0x80] ;  /* 0x0000800612077981 */ /* 0x000f28000c1e9900 */
[----:B------:R0:W4:Y:S01]  /*2080*/  LDG.E.CONSTANT R24, desc[UR6][R18.64+0x100] ;  /* 0x0001000612187981 */ /* 0x000122000c1e9900 */
[----:B------:R-:W-:Y:S01]  /*2090*/  FFMA R16, R16, R21, R27 ;  /* 0x0000001510107223 */ /* 0x000fe2000000001b */
[----:B------:R-:W-:Y:S02]  /*20a0*/  IADD3 R21, PT, PT, R8, 0x600, RZ ;  /* 0x0000060008157810 */ /* 0x000fe40007ffe0ff */
[----:B------:R-:W1:Y:S03]  /*20b0*/  LDS R27, [R22+0x1d4] ;  /* 0x0001d400161b7984 */ /* 0x000e660000000800 */
[----:B------:R-:W-:-:S04]  /*20c0*/  IMAD.WIDE.U32 R20, R21, 0x4, R14 ;  /* 0x0000000415147825 */ /* 0x000fc800078e000e */
[----:B0-----:R-:W-:Y:S01]  /*20d0*/  FFMA R26, R17, R26, R16 ;  /* 0x0000001a111a7223 */ /* 0x001fe20000000010 */
[C---:B------:R-:W-:Y:S01]  /*20e0*/  IADD3 R17, PT, PT, R8.reuse, 0x620, RZ ;  /* 0x0000062008117810 */ /* 0x040fe20007ffe0ff */
[----:B------:R0:W4:Y:S04]  /*20f0*/  LDG.E.CONSTANT R4, desc[UR6][R20.64] ;  /* 0x0000000614047981 */ /* 0x000128000c1e9900 */
[----:B------:R-:W-:Y:S01]  /*2100*/  IMAD.WIDE.U32 R16, R17, 0x4, R14 ;  /* 0x0000000411107825 */ /* 0x000fe200078e000e */
[----:B------:R-:W-:-:S04]  /*2110*/  IADD3 R19, PT, PT, R8, 0x660, RZ ;  /* 0x0000066008137810 */ /* 0x000fc80007ffe0ff */
[----:B------:R1:W4:Y:S01]  /*2120*/  LDG.E.CONSTANT R5, desc[UR6][R16.64] ;  /* 0x0000000610057981 */ /* 0x000322000c1e9900 */
[----:B0-----:R-:W-:Y:S02]  /*2130*/  VIADD R21, R8, 0x640 ;  /* 0x0000064008157836 */ /* 0x001fe40000000000 */
[----:B-1----:R-:W-:Y:S01]  /*2140*/  FFMA R28, R28, R25, R26 ;  /* 0x000000191c1c7223 */ /* 0x002fe2000000001a */
[--C-:B------:R-:W-:Y:S01]  /*2150*/  IMAD.WIDE.U32 R18, R19, 0x4, R14.reuse ;  /* 0x0000000413127825 */ /* 0x100fe200078e000e */
[----:B------:R-:W0:Y:S05]  /*2160*/  LDS R26, [R22+0x1d8] ;  /* 0x0001d800161a7984 */ /* 0x000e2a0000000800 */
[----:B------:R-:W4:Y:S01]  /*2170*/  LDG.E.CONSTANT R18, desc[UR6][R18.64] ;  /* 0x0000000612127981 */ /* 0x000f22000c1e9900 */
[----:B------:R-:W-:-:S05]  /*2180*/  IMAD.WIDE.U32 R16, R21, 0x4, R14 ;  /* 0x0000000415107825 */ /* 0x000fca00078e000e */
[----:B------:R1:W4:Y:S01]  /*2190*/  LDG.E.CONSTANT R25, desc[UR6][R16.64] ;  /* 0x0000000610197981 */ /* 0x000322000c1e9900 */
[----:B------:R-:W-:-:S05]  /*21a0*/  IADD3 R21, PT, PT, R8, 0x680, RZ ;  /* 0x0000068008157810 */ /* 0x000fca0007ffe0ff */
[----:B------:R-:W-:Y:S01]  /*21b0*/  IMAD.WIDE.U32 R20, R21, 0x4, R14 ;  /* 0x0000000415147825 */ /* 0x000fe200078e000e */
[----:B-1----:R-:W-:-:S03]  /*21c0*/  IADD3 R17, PT, PT, R8, 0x6a0, RZ ;  /* 0x000006a008117810 */ /* 0x002fc60007ffe0ff */
[----:B------:R-:W-:Y:S02]  /*21d0*/  FFMA R27, R29, R27, R28 ;  /* 0x0000001b1d1b7223 */ /* 0x000fe4000000001c */
[----:B------:R1:W4:Y:S01]  /*21e0*/  LDG.E.CONSTANT R20, desc[UR6][R20.64] ;  /* 0x0000000614147981 */ /* 0x000322000c1e9900 */
[----:B------:R-:W-:-:S06]  /*21f0*/  IMAD.WIDE.U32 R28, R17, 0x4, R14 ;  /* 0x00000004111c7825 */ /* 0x000fcc00078e000e */
[----:B------:R-:W4:Y:S04]  /*2200*/  LDG.E.CONSTANT R28, desc[UR6][R28.64] ;  /* 0x000000061c1c7981 */ /* 0x000f28000c1e9900 */
[----:B-1----:R-:W-:Y:S01]  /*2210*/  LDS R21, [R22+0x1f8] ;  /* 0x0001f80016157984 */ /* 0x002fe20000000800 */
[----:B0-----:R-:W-:-:S03]  /*2220*/  FFMA R27, R9, R26, R27 ;  /* 0x0000001a091b7223 */ /* 0x001fc6000000001b */
[----:B------:R-:W2:Y:S01]  /*2230*/  LDS R26, [R22+0x1dc] ;  /* 0x0001dc00161a7984 */ /* 0x000ea20000000800 */
[----:B------:R-:W-:-:S05]  /*2240*/  IADD3 R17, PT, PT, R8, 0x6c0, RZ ;  /* 0x000006c008117810 */ /* 0x000fca0007ffe0ff */
[----:B------:R-:W-:-:S05]  /*2250*/  IMAD.WIDE.U32 R16, R17, 0x4, R14 ;  /* 0x0000000411107825 */ /* 0x000fca00078e000e */
[----:B------:R-:W4:Y:S04]  /*2260*/  LDG.E.CONSTANT R9, desc[UR6][R16.64] ;  /* 0x0000000610097981 */ /* 0x000f28000c1e9900 */
[----:B------:R0:W4:Y:S01]  /*2270*/  LDG.E.CONSTANT R19, desc[UR6][R16.64+0x80] ;  /* 0x0000800610137981 */ /* 0x000122000c1e9900 */
[----:B--2---:R-:W-:-:S03]  /*2280*/  FFMA R6, R6, R26, R27 ;  /* 0x0000001a06067223 */ /* 0x004fc6000000001b */
[----:B------:R-:W1:Y:S01]  /*2290*/  LDS R26, [R22+0x1fc] ;  /* 0x0001fc00161a7984 */ /* 0x000e620000000800 */
[----:B------:R-:W-:Y:S01]  /*22a0*/  IADD3 R27, PT, PT, R8, 0x700, RZ ;  /* 0x00000700081b7810 */ /* 0x000fe20007ffe0ff */
[----:B------:R-:W-:Y:S02]  /*22b0*/  FFMA R6, R11, R21, R6 ;  /* 0x000000150b067223 */ /* 0x000fe40000000006 */
[----:B------:R-:W3:Y:S02]  /*22c0*/  LDS R11, [R22+0x200] ;  /* 0x00020000160b7984 */ /* 0x000ee40000000800 */
[----:B0-----:R-:W-:-:S06]  /*22d0*/  IMAD.WIDE.U32 R16, R27, 0x4, R14 ;  /* 0x000000041b107825 */ /* 0x001fcc00078e000e */
[----:B------:R0:W2:Y:S01]  /*22e0*/  LDG.E.CONSTANT R16, desc[UR6][R16.64] ;  /* 0x0000000610107981 */ /* 0x0000a2000c1e9900 */
[----:B-1----:R-:W-:-:S03]  /*22f0*/  FFMA R21, R23, R26, R6 ;  /* 0x0000001a17157223 */ /* 0x002fc60000000006 */
[----:B------:R-:W4:Y:S04]  /*2300*/  LDS R23, [R22+0x21c] ;  /* 0x00021c0016177984 */ /* 0x000f280000000800 */
[----:B------:R-:W1:Y:S04]  /*2310*/  LDS R6, [R22+0x220] ;  /* 0x0002200016067984 */ /* 0x000e680000000800 */
[----:B------:R-:W-:Y:S01]  /*2320*/  LDS R26, [R22+0x244] ;  /* 0x00024400161a7984 */ /* 0x000fe20000000800 */
[----:B---3--:R-:W-:-:S03]  /*2330*/  FFMA R27, R12, R11, R21 ;  /* 0x0000000b0c1b7223 */ /* 0x008fc60000000015 */
[----:B------:R-:W3:Y:S04]  /*2340*/  LDS R11, [R22+0x224] ;  /* 0x00022400160b7984 */ /* 0x000ee80000000800 */
[----:B------:R-:W3:Y:S04]  /*2350*/  LDS R21, [R22+0x240] ;  /* 0x0002400016157984 */ /* 0x000ee80000000800 */
[----:B------:R-:W3:Y:S01]  /*2360*/  LDS R12, [R22+0x248] ;  /* 0x00024800160c7984 */ /* 0x000ee20000000800 */
[----:B0-----:R-:W-:Y:S02]  /*2370*/  VIADD R17, R8, 0x740 ;  /* 0x0000074008117836 */ /* 0x001fe40000000000 */
[----:B----4-:R-:W-:Y:S01]  /*2380*/  FFMA R10, R10, R23, R27 ;  /* 0x000000170a0a7223 */ /* 0x010fe2000000001b */
[----:B------:R-:W-:-:S03]  /*2390*/  IADD3 R27, PT, PT, R8, 0x720, RZ ;  /* 0x00000720081b7810 */ /* 0x000fc60007ffe0ff */
[----:B-1----:R-:W-:Y:S02]  /*23a0*/  FFMA R23, R7, R6, R10 ;  /* 0x0000000607177223 */ /* 0x002fe4000000000a */
[----:B------:R-:W-:Y:S02]  /*23b0*/  IMAD.WIDE.U32 R6, R27, 0x4, R14 ;  /* 0x000000041b067825 */ /* 0x000fe400078e000e */
[----:B------:R-:W0:Y:S04]  /*23c0*/  LDS R27, [R22+0x264] ;  /* 0x00026400161b7984 */ /* 0x000e280000000800 */
[----:B------:R-:W4:Y:S01]  /*23d0*/  LDG.E.CONSTANT R6, desc[UR6][R6.64] ;  /* 0x0000000606067981 */ /* 0x000f22000c1e9900 */
[----:B---3--:R-:W-:Y:S01]  /*23e0*/  FFMA R29, R24, R11, R23 ;  /* 0x0000000b181d7223 */ /* 0x008fe20000000017 */
[----:B------:R-:W-:-:S02]  /*23f0*/  IMAD.WIDE.U32 R10, R17, 0x4, R14 ;  /* 0x00000004110a7825 */ /* 0x000fc400078e000e */
[----:B------:R-:W1:Y:S04]  /*2400*/  LDS R23, [R22+0x268] ;  /* 0x0002680016177984 */ /* 0x000e680000000800 */
[----:B------:R3:W4:Y:S01]  /*2410*/  LDG.E.CONSTANT R17, desc[UR6][R10.64] ;  /* 0x000000060a117981 */ /* 0x000722000c1e9900 */
[----:B------:R-:W-:Y:S01]  /*2420*/  FFMA R4, R4, R21, R29 ;  /* 0x0000001504047223 */ /* 0x000fe2000000001d */
[C---:B------:R-:W-:Y:S02]  /*2430*/  IADD3 R29, PT, PT, R8.reuse, 0x760, RZ ;  /* 0x00000760081d7810 */ /* 0x040fe40007ffe0ff */
[----:B------:R-:W1:Y:S01]  /*2440*/  LDS R21, [R22+0x26c] ;  /* 0x00026c0016157984 */ /* 0x000e620000000800 */
[----:B------:R-:W-:Y:S02]  /*2450*/  FFMA R24, R5, R26, R4 ;  /* 0x0000001a05187223 */ /* 0x000fe40000000004 */
[--C-:B------:R-:W-:Y:S01]  /*2460*/  IMAD.WIDE.U32 R4, R29, 0x4, R14.reuse ;  /* 0x000000041d047825 */ /* 0x100fe200078e000e */
[C---:B------:R-:W-:Y:S01]  /*2470*/  IADD3 R29, PT, PT, R8.reuse, 0x780, RZ ;  /* 0x00000780081d7810 */ /* 0x040fe20007ffe0ff */
[----:B------:R-:W1:Y:S04]  /*2480*/  LDS R26, [R22+0x288] ;  /* 0x00028800161a7984 */ /* 0x000e680000000800 */
[----:B---3--:R-:W-:Y:S01]  /*2490*/  IMAD.WIDE.U32 R10, R29, 0x4, R14 ;  /* 0x000000041d0a7825 */ /* 0x008fe200078e000e */
[----:B------:R3:W4:Y:S03]  /*24a0*/  LDG.E.CONSTANT R7, desc[UR6][R4.64] ;  /* 0x0000000604077981 */ /* 0x000726000c1e9900 */
[----:B------:R-:W-:Y:S01]  /*24b0*/  FFMA R25, R25, R12, R24 ;  /* 0x0000000c19197223 */ /* 0x000fe20000000018 */
[----:B------:R-:W-:Y:S01]  /*24c0*/  IADD3 R29, PT, PT, R8, 0x7c0, RZ ;  /* 0x000007c0081d7810 */ /* 0x000fe20007ffe0ff */
[----:B------:R-:W1:Y:S02]  /*24d0*/  LDS R12, [R22+0x28c] ;  /* 0x00028c00160c7984 */ /* 0x000e640000000800 */
[----:B0-----:R-:W-:Y:S01]  /*24e0*/  FFMA R27, R18, R27, R25 ;  /* 0x0000001b121b7223 */ /* 0x001fe20000000019 */
[----:B------:R-:W-:Y:S01]  /*24f0*/  IADD3 R25, PT, PT, R8, 0x7a0, RZ ;  /* 0x000007a008197810 */ /* 0x000fe20007ffe0ff */
[----:B------:R0:W4:Y:S04]  /*2500*/  LDG.E.CONSTANT R18, desc[UR6][R10.64] ;  /* 0x000000060a127981 */ /* 0x000128000c1e9900 */
[----:B------:R-:W-:-:S06]  /*2510*/  IMAD.WIDE.U32 R24, R25, 0x4, R14 ;  /* 0x0000000419187825 */ /* 0x000fcc00078e000e */
[----:B------:R-:W4:Y:S01]  /*2520*/  LDG.E.CONSTANT R24, desc[UR6][R24.64] ;  /* 0x0000000618187981 */ /* 0x000f22000c1e9900 */
[----:B---3--:R-:W-:Y:S01]  /*2530*/  IADD3 R5, PT, PT, R8, 0x7e0, RZ ;  /* 0x000007e008057810 */ /* 0x008fe20007ffe0ff */
[----:B0-----:R-:W-:-:S04]  /*2540*/  IMAD.WIDE.U32 R10, R29, 0x4, R14 ;  /* 0x000000041d0a7825 */ /* 0x001fc800078e000e */
[----:B-1----:R-:W-:Y:S01]  /*2550*/  FFMA R27, R20, R23, R27 ;  /* 0x00000017141b7223 */ /* 0x002fe2000000001b */
[----:B------:R-:W-:Y:S01]  /*2560*/  IADD3 R29, PT, PT, R8, 0x800, RZ ;  /* 0x00000800081d7810 */ /* 0x000fe20007ffe0ff */
[----:B------:R-:W-:Y:S01]  /*2570*/  IMAD.WIDE.U32 R4, R5, 0x4, R14 ;  /* 0x0000000405047825 */ /* 0x000fe200078e000e */
[----:B------:R0:W3:Y:S03]  /*2580*/  LDG.E.CONSTANT R23, desc[UR6][R10.64] ;  /* 0x000000060a177981 */ /* 0x0000e6000c1e9900 */
[----:B------:R-:W-:Y:S01]  /*2590*/  FFMA R27, R28, R21, R27 ;  /* 0x000000151c1b7223 */ /* 0x000fe2000000001b */
[----:B------:R-:W-:Y:S01]  /*25a0*/  IMAD.WIDE.U32 R20, R29, 0x4, R14 ;  /* 0x000000041d147825 */ /* 0x000fe200078e000e */
[----:B------:R-:W3:Y:S04]  /*25b0*/  LDG.E.CONSTANT R28, desc[UR6][R4.64] ;  /* 0x00000006041c7981 */ /* 0x000ee8000c1e9900 */
[----:B------:R-:W3:Y:S01]  /*25c0*/  LDG.E.CONSTANT R25, desc[UR6][R20.64] ;  /* 0x0000000614197981 */ /* 0x000ee2000c1e9900 */
[----:B0-----:R-:W-:-:S05]  /*25d0*/  IADD3 R11, PT, PT, R8, 0x840, RZ ;  /* 0x00000840080b7810 */ /* 0x001fca0007ffe0ff */
[----:B------:R-:W-:-:S06]  /*25e0*/  IMAD.WIDE.U32 R10, R11, 0x4, R14 ;  /* 0x000000040b0a7825 */ /* 0x000fcc00078e000e */
[----:B------:R0:W5:Y:S04]  /*25f0*/  LDG.E.CONSTANT R10, desc[UR6][R10.64] ;  /* 0x000000060a0a7981 */ /* 0x000168000c1e9900 */
[----:B0-----:R-:W2:Y:S01]  /*2600*/  LDS R11, [R22+0x290] ;  /* 0x00029000160b7984 */ /* 0x001ea20000000800 */
[----:B------:R-:W-:-:S04]  /*2610*/  FFMA R9, R9, R26, R27 ;  /* 0x0000001a09097223 */ /* 0x000fc8000000001b */
[----:B------:R-:W-:Y:S01]  /*2620*/  FFMA R19, R19, R12, R9 ;  /* 0x0000000c13137223 */ /* 0x000fe20000000009 */
[----:B------:R-:W-:-:S04]  /*2630*/  VIADD R29, R8, 0x820 ;  /* 0x00000820081d7836 */ /* 0x000fc80000000000 */
[----:B------:R-:W-:Y:S01]  /*2640*/  IMAD.WIDE.U32 R26, R29, 0x4, R14 ;  /* 0x000000041d1a7825 */ /* 0x000fe200078e000e */
[----:B------:R-:W-:-:S05]  /*2650*/  IADD3 R29, PT, PT, R8, 0x880, RZ ;  /* 0x00000880081d7810 */ /* 0x000fca0007ffe0ff */
[--C-:B------:R-:W-:Y:S01]  /*2660*/  IMAD.WIDE.U32 R20, R29, 0x4, R14.reuse ;  /* 0x000000041d147825 */ /* 0x100fe200078e000e */
[C---:B------:R-:W-:Y:S01]  /*2670*/  IADD3 R5, PT, PT, R8.reuse, 0x860, RZ ;  /* 0x0000086008057810 */ /* 0x040fe20007ffe0ff */
[----:B------:R-:W5:Y:S04]  /*2680*/  LDG.E.CONSTANT R26, desc[UR6][R26.64] ;  /* 0x000000061a1a7981 */ /* 0x000f68000c1e9900 */
[----:B------:R0:W5:Y:S04]  /*2690*/  LDG.E.CONSTANT R20, desc[UR6][R20.64] ;  /* 0x0000000614147981 */ /* 0x000168000c1e9900 */
[----:B0-----:R-:W-:Y:S01]  /*26a0*/  LDS R21, [R22+0x2b4] ;  /* 0x0002b40016157984 */ /* 0x001fe20000000800 */
[----:B------:R-:W-:Y:S01]  /*26b0*/  IMAD.WIDE.U32 R4, R5, 0x4, R14 ;  /* 0x0000000405047825 */ /* 0x000fe200078e000e */
[----:B------:R-:W-:-:S04]  /*26c0*/  IADD3 R9, PT, PT, R8, 0x8a0, RZ ;  /* 0x000008a008097810 */ /* 0x000fc80007ffe0ff */
[----:B------:R0:W5:Y:S01]  /*26d0*/  LDG.E.CONSTANT R12, desc[UR6][R4.64] ;  /* 0x00000006040c7981 */ /* 0x000162000c1e9900 */
[C---:B------:R-:W-:Y:S01]  /*26e0*/  IADD3 R29, PT, PT, R8.reuse, 0x8e0, RZ ;  /* 0x000008e0081d7810 */ /* 0x040fe20007ffe0ff */
[----:B0-----:R-:W-:Y:S01]  /*26f0*/  IMAD.WIDE.U32 R4, R9, 0x4, R14 ;  /* 0x0000000409047825 */ /* 0x001fe200078e000e */
[----:B------:R-:W-:-:S04]  /*2700*/  IADD3 R9, PT, PT, R8, 0x8c0, RZ ;  /* 0x000008c008097810 */ /* 0x000fc80007ffe0ff */
[----:B------:R0:W5:Y:S01]  /*2710*/  LDG.E.CONSTANT R27, desc[UR6][R4.64] ;  /* 0x00000006041b7981 */ /* 0x000162000c1e9900 */
[----:B------:R-:W-:-:S04]  /*2720*/  IMAD.WIDE.U32 R8, R9, 0x4, R14 ;  /* 0x0000000409087825 */ /* 0x000fc800078e000e */
[----:B------:R-:W-:Y:S01]  /*2730*/  IMAD.WIDE.U32 R14, R29, 0x4, R14 ;  /* 0x000000041d0e7825 */ /* 0x000fe200078e000e */
[----:B------:R-:W-:Y:S01]  /*2740*/  ISETP.GT.U32.AND P0, PT, R13, 0xdf, PT ;  /* 0x000000df0d00780c */ /* 0x000fe20003f04070 */
[----:B------:R1:W5:Y:S04]  /*2750*/  LDG.E.CONSTANT R8, desc[UR6][R8.64] ;  /* 0x0000000608087981 */ /* 0x000368000c1e9900 */
[----:B0-----:R-:W-:Y:S04]  /*2760*/  LDS R5, [R22+0x2f4] ;  /* 0x0002f40016057984 */ /* 0x001fe80000000800 */
[----:B------:R-:W-:Y:S04]  /*2770*/  LDS R4, [R22+0x2f8] ;  /* 0x0002f80016047984 */ /* 0x000fe80000000800 */
[----:B------:R0:W5:Y:S04]  /*2780*/  LDG.E.CONSTANT R14, desc[UR6][R14.64] ;  /* 0x000000060e0e7981 */ /* 0x000168000c1e9900 */
[----:B-1----:R-:W-:Y:S04]  /*2790*/  LDS R9, [R22+0x2fc] ;  /* 0x0002fc0016097984 */ /* 0x002fe80000000800 */
[----:B------:R-:W-:Y:S04]  /*27a0*/  LDS R13, [R22+0x344] ;  /* 0x00034400160d7984 */ /* 0x000fe80000000800 */
[----:B0-----:R-:W-:Y:S01]  /*27b0*/  LDS R15, [R22+0x31c] ;  /* 0x00031c00160f7984 */ /* 0x001fe20000000800 */
[----:B--2---:R-:W-:-:S03]  /*27c0*/  FFMA R11, R16, R11, R19 ;  /* 0x0000000b100b7223 */ /* 0x004fc60000000013 */
[----:B------:R-:W4:Y:S04]  /*27d0*/  LDS R16, [R22+0x2ac] ;  /* 0x0002ac0016107984 */ /* 0x000f280000000800 */
[----:B------:R-:W0:Y:S01]  /*27e0*/  LDS R19, [R22+0x2b0] ;  /* 0x0002b00016137984 */ /* 0x000e220000000800 */
[----:B----4-:R-:W-:-:S03]  /*27f0*/  FFMA R6, R6, R16, R11 ;  /* 0x0000001006067223 */ /* 0x010fc6000000000b */
[----:B------:R-:W1:Y:S01]  /*2800*/  LDS R11, [R22+0x2d0] ;  /* 0x0002d000160b7984 */ /* 0x000e620000000800 */
[----:B0-----:R-:W-:-:S03]  /*2810*/  FFMA R16, R17, R19, R6 ;  /* 0x0000001311107223 */ /* 0x001fc60000000006 */
[----:B------:R-:W0:Y:S04]  /*2820*/  LDS R17, [R22+0x2d4] ;  /* 0x0002d40016117984 */ /* 0x000e280000000800 */
[----:B------:R-:W3:Y:S01]  /*2830*/  LDS R6, [R22+0x2d8] ;  /* 0x0002d80016067984 */ /* 0x000ee20000000800 */
[----:B------:R-:W-:-:S03]  /*2840*/  FFMA R21, R7, R21, R16 ;  /* 0x0000001507157223 */ /* 0x000fc60000000010 */
[----:B------:R2:W4:Y:S04]  /*2850*/  LDS R7, [R22+0x318] ;  /* 0x0003180016077984 */ /* 0x0005280000000800 */
[----:B------:R2:W2:Y:S01]  /*2860*/  LDS R16, [R22+0x33c] ;  /* 0x00033c0016107984 */ /* 0x0004a20000000800 */
[----:B-1----:R-:W-:-:S03]  /*2870*/  FFMA R21, R18, R11, R21 ;  /* 0x0000000b12157223 */ /* 0x002fc60000000015 */
[----:B------:R1:W1:Y:S01]  /*2880*/  LDS R11, [R22+0x320] ;  /* 0x00032000160b7984 */ /* 0x0002620000000800 */
[----:B0-----:R-:W-:-:S03]  /*2890*/  FFMA R24, R24, R17, R21 ;  /* 0x0000001118187223 */ /* 0x001fc60000000015 */
[----:B------:R0:W0:Y:S01]  /*28a0*/  LDS R17, [R22+0x340] ;  /* 0x0003400016117984 */ /* 0x0000220000000800 */
[----:B---3--:R-:W-:-:S04]  /*28b0*/  FFMA R23, R23, R6, R24 ;  /* 0x0000000617177223 */ /* 0x008fc80000000018 */
[----:B------:R-:W-:-:S04]  /*28c0*/  FFMA R28, R28, R5, R23 ;  /* 0x000000051c1c7223 */ /* 0x000fc80000000017 */
[----:B------:R-:W-:Y:S01]  /*28d0*/  FFMA R25, R25, R4, R28 ;  /* 0x0000000419197223 */ /* 0x000fe2000000001c */
[----:B----4-:R-:W-:Y:S06]  /*28e0*/  @P0 EXIT ;  /* 0x000000000000094d */ /* 0x010fec0003800000 */
[----:B------:R-:W3:Y:S01]  /*28f0*/  LDC.64 R4, c[0x0][0x390] ;  /* 0x0000e400ff047b82 */ /* 0x000ee20000000a00 */
[----:B-----5:R-:W-:Y:S01]  /*2900*/  FFMA R9, R26, R9, R25 ;  /* 0x000000091a097223 */ /* 0x020fe20000000019 */
[----:B------:R-:W-:-:S03]  /*2910*/  IMAD R3, R3, 0x7, R0 ;  /* 0x0000000703037824 */ /* 0x000fc600078e0200 */
[----:B------:R-:W-:Y:S01]  /*2920*/  FFMA R7, R10, R7, R9 ;  /* 0x000000070a077223 */ /* 0x000fe20000000009 */
[----:B------:R-:W-:-:S03]  /*2930*/  IMAD R3, R2, 0x31, R3 ;  /* 0x0000003102037824 */ /* 0x000fc600078e0203 */
[----:B------:R-:W-:-:S04]  /*2940*/  FFMA R7, R12, R15, R7 ;  /* 0x0000000f0c077223 */ /* 0x000fc80000000007 */
[----:B-1----:R-:W-:-:S04]  /*2950*/  FFMA R20, R20, R11, R7 ;  /* 0x0000000b14147223 */ /* 0x002fc80000000007 */
[----:B--2---:R-:W-:-:S04]  /*2960*/  FFMA R27, R27, R16, R20 ;  /* 0x000000101b1b7223 */ /* 0x004fc80000000014 */
[----:B0-----:R-:W-:Y:S01]  /*2970*/  FFMA R17, R8, R17, R27 ;  /* 0x0000001108117223 */ /* 0x001fe2000000001b */
[----:B---3--:R-:W-:-:S04]  /*2980*/  IMAD.WIDE.U32 R4, R3, 0x4, R4 ;  /* 0x0000000403047825 */ /* 0x008fc800078e0004 */
[----:B------:R-:W-:-:S05]  /*2990*/  FFMA R13, R14, R13, R17 ;  /* 0x0000000d0e0d7223 */ /* 0x000fca0000000011 */
[----:B------:R-:W-:Y:S01]  /*29a0*/  REDG.E.ADD.F32.FTZ.RN.STRONG.GPU desc[UR6][R4.64], R13 ;  /* 0x0000000d040079a6 */ /* 0x000fe2000c12f306 */
[----:B------:R-:W-:Y:S05]  /*29b0*/  EXIT ;  /* 0x000000000000794d */ /* 0x000fea0003800000 */
.L_x_23:
[----:B------:R-:W-:-:S00]  /*29c0*/  BRA `(.L_x_23) ;  /* 0xfffffffc00fc7947 */ /* 0x000fc0000383ffff */
[----:B------:R-:W-:-:S00]  /*29d0*/  NOP ;  /* 0x0000000000007918 */ /* 0x000fc00000000000 */
        /* <DEDUP_REMOVED lines=10> */
.L_x_36:


//--------------------- .text.default_function_kernel0 --------------------------
	.section	.text.default_function_kernel0,"ax",@progbits
	.align	128
        .global         default_function_kernel0
        .type           default_function_kernel0,@function
        .size           default_function_kernel0,(.L_x_37 - default_function_kernel0)
        .other          default_function_kernel0,@"STO_CUDA_ENTRY STV_DEFAULT"
default_function_kernel0:
.text.default_function_kernel0:
[----:B------:R-:W-:Y:S01]  /*0000*/  LDC R1, c[0x0][0x37c] ;  /* 0x0000df00ff017b82 */ /* 0x000fe20000000800 */
[----:B------:R-:W0:Y:S01]  /*0010*/  S2R R30, SR_TID.X ;  /* 0x00000000001e7919 */ /* 0x000e220000002100 */
[----:B------:R-:W-:-:S06]  /*0020*/  MOV R2, 0x400 ;  /* 0x0000040000027802 */ /* 0x000fcc0000000f00 */
[----:B------:R-:W1:Y:S01]  /*0030*/  S2UR UR5, SR_CgaCtaId ;  /* 0x00000000000579c3 */ /* 0x000e620000008800 */
[----:B------:R-:W-:Y:S01]  /*0040*/  UMOV UR4, 0x400 ;  /* 0x0000040000047882 */ /* 0x000fe20000000000 */
[----:B------:R-:W2:Y:S01]  /*0050*/  S2R R5, SR_CgaCtaId ;  /* 0x0000000000057919 */ /* 0x000ea20000008800 */
[----:B------:R-:W-:Y:S01]  /*0060*/  IADD3 R12, PT, PT, R2, 0x6c0, RZ ;  /* 0x000006c0020c7810 */ /* 0x000fe20007ffe0ff */
[----:B------:R-:W3:Y:S01]  /*0070*/  LDCU.64 UR6, c[0x0][0x358] ;  /* 0x00006b00ff0677ac */ /* 0x000ee20008000a00 */
[----:B------:R-:W4:Y:S01]  /*0080*/  S2R R9, SR_TID.Z ;  /* 0x0000000000097919 */ /* 0x000f220000002300 */
[----:B------:R-:W0:Y:S01]  /*0090*/  LDCU.64 UR8, c[0x0][0x380] ;  /* 0x00007000ff0877ac */ /* 0x000e220008000a00 */
[----:B------:R-:W5:Y:S01]  /*00a0*/  S2R R29, SR_CTAID.Y ;  /* 0x00000000001d7919 */ /* 0x000f620000002600 */
[----:B------:R-:W-:Y:S01]  /*00b0*/  UPLOP3.LUT UP0, UPT, UPT, UPT, UPT, 0x80, 0x8 ;  /* 0x000000000008789c */ /* 0x000fe20003f0f070 */
[----:B------:R-:W3:Y:S01]  /*00c0*/  S2R R28, SR_CTAID.Z ;  /* 0x00000000001c7919 */ /* 0x000ee20000002700 */
[----:B-1----:R-:W-:Y:S01]  /*00d0*/  ULEA UR4, UR5, UR4, 0x18 ;  /* 0x0000000405047291 */ /* 0x002fe2000f8ec0ff */
[C---:B0-----:R-:W-:Y:S01]  /*00e0*/  IMAD.SHL.U32 R16, R30.reuse, 0x8, RZ ;  /* 0x000000081e107824 */ /* 0x041fe200078e00ff */
[C---:B------:R-:W-:Y:S01]  /*00f0*/  ISETP.GT.U32.AND P0, PT, R30.reuse, 0x5, PT ;  /* 0x000000051e00780c */ /* 0x040fe20003f04070 */
[----:B------:R-:W-:-:S03]  /*0100*/  IMAD.SHL.U32 R0, R30, 0x8, RZ ;  /* 0x000000081e007824 */ /* 0x000fc600078e00ff */
[----:B------:R-:W-:Y:S01]  /*0110*/  LEA R32, R30, UR4, 0x2 ;  /* 0x000000041e207c11 */ /* 0x000fe2000f8e10ff */
[----:B------:R-:W-:Y:S01]  /*0120*/  VIADD R14, R16, 0x7 ;  /* 0x00000007100e7836 */ /* 0x000fe20000000000 */
[C---:B--2---:R-:W-:Y:S01]  /*0130*/  LEA R3, R5.reuse, R2, 0x18 ;  /* 0x0000000205037211 */ /* 0x044fe200078ec0ff */
[----:B------:R-:W-:Y:S01]  /*0140*/  VIADD R17, R0, 0x6 ;  /* 0x0000000600117836 */ /* 0x000fe20000000000 */
[----:B------:R-:W-:Y:S01]  /*0150*/  LEA R12, R5, R12, 0x18 ;  /* 0x0000000c050c7211 */ /* 0x000fe200078ec0ff */
[----:B----4-:R-:W-:Y:S01]  /*0160*/  IMAD R2, R9, 0x36, R16 ;  /* 0x0000003609027824 */ /* 0x010fe200078e0210 */
[----:B------:R-:W-:Y:S01]  /*0170*/  LOP3.LUT R11, R14, 0xffff, RZ, 0xc0, !PT ;  /* 0x0000ffff0e0b7812 */ /* 0x000fe200078ec0ff */
[----:B------:R-:W-:Y:S01]  /*0180*/  IMAD R20, R30, 0x15, RZ ;  /* 0x000000151e147824 */ /* 0x000fe200078e02ff */
[----:B------:R-:W-:Y:S01]  /*0190*/  LOP3.LUT R6, R17, 0xffff, RZ, 0xc0, !PT ;  /* 0x0000ffff11067812 */ /* 0x000fe200078ec0ff */
[----:B------:R-:W-:Y:S01]  /*01a0*/  IMAD R42, R2, 0x4, R3 ;  /* 0x00000004022a7824 */ /* 0x000fe200078e0203 */
[----:B------:R-:W-:Y:S01]  /*01b0*/  IADD3 R15, PT, PT, R16, 0x6, RZ ;  /* 0x00000006100f7810 */ /* 0x000fe20007ffe0ff */
[----:B------:R-:W-:Y:S01]  /*01c0*/  IMAD R10, R11, 0x1c72, RZ ;  /* 0x00001c720b0a7824 */ /* 0x000fe200078e02ff */
[----:B------:R-:W-:Y:S01]  /*01d0*/  ISETP.GT.U32.OR P5, PT, R2, 0x1a9, P0 ;  /* 0x000001a90200780c */ /* 0x000fe200007a4470 */
[----:B------:R-:W-:Y:S01]  /*01e0*/  IMAD R4, R6, 0x1c72, RZ ;  /* 0x00001c7206047824 */ /* 0x000fe200078e02ff */
[----:B------:R-:W-:Y:S01]  /*01f0*/  ISETP.GT.U32.OR P1, PT, R2, 0x1a8, P0 ;  /* 0x000001a80200780c */ /* 0x000fe20000724470 */
[C---:B------:R-:W-:Y:S01]  /*0200*/  IMAD R33, R9.reuse, 0x90, R20 ;  /* 0x0000009009217824 */ /* 0x040fe200078e0214 */
[----:B------:R-:W-:Y:S01]  /*0210*/  SHF.R.U32.HI R10, RZ, 0x10, R10 ;  /* 0x00000010ff0a7819 */ /* 0x000fe2000001160a */
[C---:B------:R-:W-:Y:S01]  /*0220*/  IMAD R31, R9.reuse, 0x240, R12 ;  /* 0x00000240091f7824 */ /* 0x040fe200078e020c */
[----:B------:R-:W-:Y:S01]  /*0230*/  SHF.R.U32.HI R7, RZ, 0x10, R4 ;  /* 0x00000010ff077819 */ /* 0x000fe20000011604 */
[----:B------:R-:W-:Y:S01]  /*0240*/  IMAD R4, R30, 0x7, RZ ;  /* 0x000000071e047824 */ /* 0x000fe200078e02ff */
[----:B------:R-:W-:Y:S01]  /*0250*/  PRMT R5, R10, 0x9910, RZ ;  /* 0x000099100a057816 */ /* 0x000fe200000000ff */
[----:B------:R-:W-:Y:S01]  /*0260*/  IMAD R10, R9, 0x6, R10 ;  /* 0x00000006090a7824 */ /* 0x000fe200078e020a */
[----:B------:R-:W-:Y:S01]  /*0270*/  LOP3.LUT R3, R15, 0xffff, RZ, 0xc0, !PT ;  /* 0x0000ffff0f037812 */ /* 0x000fe200078ec0ff */
[----:B------:R-:W-:Y:S01]  /*0280*/  IMAD R4, R9, 0x30, R4 ;  /* 0x0000003009047824 */ /* 0x000fe200078e0204 */
[----:B------:R-:W-:Y:S01]  /*0290*/  PRMT R7, R7, 0x9910, RZ ;  /* 0x0000991007077816 */ /* 0x000fe200000000ff */
[----:B------:R-:W-:Y:S01]  /*02a0*/  IMAD.MOV.U32 R2, RZ, RZ, R5 ;  /* 0x000000ffff027224 */ /* 0x000fe200078e0005 */
[----:B------:R-:W-:Y:S01]  /*02b0*/  IADD3 R5, PT, PT, R0, 0x7, RZ ;  /* 0x0000000700057810 */ /* 0x000fe20007ffe0ff */
[----:B------:R-:W-:Y:S01]  /*02c0*/  IMAD R19, R3, 0x1c72, RZ ;  /* 0x00001c7203137824 */ /* 0x000fe200078e02ff */
[----:B------:R-:W-:Y:S01]  /*02d0*/  ISETP.GT.U32.AND P2, PT, R4, 0x179, PT ;  /* 0x000001790400780c */ /* 0x000fe20003f44070 */
[----:B------:R-:W-:Y:S01]  /*02e0*/  IMAD R2, R2, 0x9, RZ ;  /* 0x0000000902027824 */ /* 0x000fe200078e02ff */
[----:B------:R-:W-:Y:S01]  /*02f0*/  LOP3.LUT R5, R5, 0xffff, RZ, 0xc0, !PT ;  /* 0x0000ffff05057812 */ /* 0x000fe200078ec0ff */
[----:B------:R-:W-:Y:S01]  /*0300*/  IMAD R4, R7, 0x9, RZ ;  /* 0x0000000907047824 */ /* 0x000fe200078e02ff */
[----:B------:R-:W-:Y:S01]  /*0310*/  SHF.R.U32.HI R19, RZ, 0x10, R19 ;  /* 0x00000010ff137819 */ /* 0x000fe20000011613 */
[----:B------:R-:W-:-:S02]  /*0320*/  IMAD.MOV R8, RZ, RZ, -R2 ;  /* 0x000000ffff087224 */ /* 0x000fc400078e0a02 */
[----:B------:R-:W-:Y:S01]  /*0330*/  IMAD R2, R5, 0x12f7, RZ ;  /* 0x000012f705027824 */ /* 0x000fe200078e02ff */
[----:B------:R-:W-:Y:S01]  /*0340*/  IADD3 R18, PT, PT, RZ, -R4, RZ ;  /* 0x80000004ff127210 */ /* 0x000fe20007ffe0ff */
[----:B------:R-:W-:Y:S01]  /*0350*/  IMAD R13, R9, 0x6, R19 ;  /* 0x00000006090d7824 */ /* 0x000fe200078e0213 */
[----:B------:R-:W-:Y:S01]  /*0360*/  PRMT R5, R8, 0x7710, RZ ;  /* 0x0000771008057816 */ /* 0x000fe200000000ff */
[----:B------:R-:W-:Y:S01]  /*0370*/  IMAD R4, R6, 0x12f7, RZ ;  /* 0x000012f706047824 */ /* 0x000fe200078e02ff */
[----:B------:R-:W-:Y:S01]  /*0380*/  SHF.R.U32.HI R7, RZ, 0x11, R2 ;  /* 0x00000011ff077819 */ /* 0x000fe20000011602 */
[----:B------:R-:W-:Y:S01]  /*0390*/  IMAD R6, R3, 0x12f7, RZ ;  /* 0x000012f703067824 */ /* 0x000fe200078e02ff */
[----:B------:R-:W-:Y:S01]  /*03a0*/  PRMT R18, R18, 0x7710, RZ ;  /* 0x0000771012127816 */ /* 0x000fe200000000ff */
[----:B------:R-:W-:Y:S01]  /*03b0*/  IMAD.IADD R8, R14, 0x1, R5 ;  /* 0x000000010e087824 */ /* 0x000fe200078e0205 */
[----:B------:R-:W-:Y:S01]  /*03c0*/  ISETP.GT.U32.AND P6, PT, R13, 0x2f, PT ;  /* 0x0000002f0d00780c */ /* 0x000fe20003fc4070 */
[----:B------:R-:W-:Y:S01]  /*03d0*/  IMAD R2, R9, 0x62, RZ ;  /* 0x0000006209027824 */ /* 0x000fe200078e02ff */
[----:B------:R-:W-:Y:S01]  /*03e0*/  SHF.R.U32.HI R3, RZ, 0x11, R4 ;  /* 0x00000011ff037819 */ /* 0x000fe20000011604 */
[----:B------:R-:W-:Y:S01]  /*03f0*/  IMAD R7, R7, 0x31, RZ ;  /* 0x0000003107077824 */ /* 0x000fe200078e02ff */
[----:B------:R-:W-:Y:S01]  /*0400*/  LOP3.LUT R5, R8, 0xffff, RZ, 0xc0, !PT ;  /* 0x0000ffff08057812 */ /* 0x000fe200078ec0ff */
[----:B------:R-:W-:Y:S01]  /*0410*/  IMAD.IADD R13, R17, 0x1, R18 ;  /* 0x00000001110d7824 */ /* 0x000fe200078e0212 */
[----:B------:R-:W-:Y:S01]  /*0420*/  SHF.R.U32.HI R6, RZ, 0x11, R6 ;  /* 0x00000011ff067819 */ /* 0x000fe20000011606 */
[----:B------:R-:W-:Y:S01]  /*0430*/  IMAD R18, R3, 0x31, RZ ;  /* 0x0000003103127824 */ /* 0x000fe200078e02ff */
[-C--:B------:R-:W-:Y:S01]  /*0440*/  IADD3 R4, P3, P4, R7, R2.reuse, R5 ;  /* 0x0000000207047210 */ /* 0x080fe20007c7e005 */
[----:B------:R-:W-:Y:S01]  /*0450*/  IMAD R3, R30, 0x7, RZ ;  /* 0x000000071e037824 */ /* 0x000fe200078e02ff */
[----:B------:R-:W-:Y:S01]  /*0460*/  LOP3.LUT R13, R13, 0xffff, RZ, 0xc0, !PT ;  /* 0x0000ffff0d0d7812 */ /* 0x000fe200078ec0ff */
[----:B------:R-:W-:Y:S01]  /*0470*/  IMAD R7, R9, 0x2, R6 ;  /* 0x0000000209077824 */ /* 0x000fe200078e0206 */
[----:B------:R-:W-:Y:S01]  /*0480*/  IADD3.X R5, PT, PT, RZ, RZ, RZ, P3, P4 ;  /* 0x000000ffff057210 */ /* 0x000fe20001fe84ff */
[----:B------:R-:W-:Y:S01]  /*0490*/  VIADD R39, R16, 0x3 ;  /* 0x0000000310277836 */ /* 0x000fe20000000000 */
[----:B------:R-:W-:Y:S01]  /*04a0*/  IADD3 R6, P3, P4, R18, R2, R13 ;  /* 0x0000000212067210 */ /* 0x000fe20007c7e00d */
[C---:B------:R-:W-:Y:S01]  /*04b0*/  VIADD R37, R16.reuse, 0x4 ;  /* 0x0000000410257836 */ /* 0x040fe20000000000 */
[----:B------:R-:W-:-:S02]  /*04c0*/  IADD3 R18, PT, PT, R16, 0x1, RZ ;  /* 0x0000000110127810 */ /* 0x000fc40007ffe0ff */
[----:B------:R-:W-:Y:S02]  /*04d0*/  LOP3.LUT R21, R3, 0xffff, RZ, 0xc0, !PT ;  /* 0x0000ffff03157812 */ /* 0x000fe400078ec0ff */
[----:B------:R-:W-:Y:S02]  /*04e0*/  LOP3.LUT R13, R18, 0xffff, RZ, 0xc0, !PT ;  /* 0x0000ffff120d7812 */ /* 0x000fe400078ec0ff */
[----:B------:R-:W-:Y:S01]  /*04f0*/  ISETP.GT.U32.OR P6, PT, R7, 0xf, P6 ;  /* 0x0000000f0700780c */ /* 0x000fe200037c4470 */
[----:B------:R-:W-:Y:S01]  /*0500*/  IMAD R22, R21, 0x5556, RZ ;  /* 0x0000555615167824 */ /* 0x000fe200078e02ff */
[----:B------:R-:W-:Y:S01]  /*0510*/  IADD3.X R7, PT, PT, RZ, RZ, RZ, P3, P4 ;  /* 0x000000ffff077210 */ /* 0x000fe20001fe84ff */
[----:B------:R-:W-:Y:S01]  /*0520*/  IMAD R20, R13, 0x12f7, RZ ;  /* 0x000012f70d147824 */ /* 0x000fe200078e02ff */
[----:B------:R-:W-:Y:S01]  /*0530*/  ISETP.GT.U32.OR P4, PT, R33, 0x46d, P0 ;  /* 0x0000046d2100780c */ /* 0x000fe20000784470 */
[----:B------:R-:W-:Y:S01]  /*0540*/  IMAD R13, R13, 0x1c72, RZ ;  /* 0x00001c720d0d7824 */ /* 0x000fe200078e02ff */
[----:B------:R-:W-:Y:S01]  /*0550*/  ISETP.GT.U32.OR P3, PT, R33, 0x46c, P0 ;  /* 0x0000046c2100780c */ /* 0x000fe20000764470 */
[----:B------:R-:W-:Y:S01]  /*0560*/  IMAD R21, R11, 0x12f7, RZ ;  /* 0x000012f70b157824 */ /* 0x000fe200078e02ff */
[C---:B------:R-:W-:Y:S01]  /*0570*/  ISETP.GT.U32.OR P0, PT, R33.reuse, 0x46b, P0 ;  /* 0x0000046b2100780c */ /* 0x040fe20000704470 */
[----:B------:R-:W-:Y:S01]  /*0580*/  IMAD R33, R33, 0x4, R12 ;  /* 0x0000000421217824 */ /* 0x000fe200078e020c */
[----:B------:R-:W-:-:S02]  /*0590*/  SHF.R.U32.HI R12, RZ, 0x10, R13 ;  /* 0x00000010ff0c7819 */ /* 0x000fc4000001160d */
[----:B------:R-:W-:Y:S02]  /*05a0*/  SHF.R.U32.HI R11, RZ, 0x11, R20 ;  /* 0x00000011ff0b7819 */ /* 0x000fe40000011614 */
[----:B------:R-:W-:Y:S02]  /*05b0*/  SHF.R.U32.HI R22, RZ, 0x10, R22 ;  /* 0x00000010ff167819 */ /* 0x000fe40000011616 */
[----:B------:R-:W-:Y:S02]  /*05c0*/  PRMT R12, R12, 0x9910, RZ ;  /* 0x000099100c0c7816 */ /* 0x000fe400000000ff */
[----:B------:R-:W-:Y:S01]  /*05d0*/  SHF.R.U32.HI R20, RZ, 0x11, R21 ;  /* 0x00000011ff147819 */ /* 0x000fe20000011615 */
[----:B------:R-:W-:Y:S01]  /*05e0*/  IMAD R22, R9, 0x10, R22 ;  /* 0x0000001009167824 */ /* 0x000fe200078e0216 */
[----:B------:R-:W-:Y:S02]  /*05f0*/  PRMT R11, R11, 0x9910, RZ ;  /* 0x000099100b0b7816 */ /* 0x000fe400000000ff */
[----:B------:R-:W-:-:S02]  /*0600*/  PLOP3.LUT P6, PT, P6, P5, PT, 0xf8, 0x8f ;  /* 0x00000000008f781c */ /* 0x000fc400037cbf70 */
[----:B------:R-:W-:Y:S01]  /*0610*/  ISETP.GT.U32.AND P5, PT, R10, 0x2f, PT ;  /* 0x0000002f0a00780c */ /* 0x000fe20003fa4070 */
[----:B------:R-:W-:Y:S01]  /*0620*/  IMAD R10, R12, 0x9, RZ ;  /* 0x000000090c0a7824 */ /* 0x000fe200078e02ff */
[----:B------:R-:W-:Y:S01]  /*0630*/  LEA R20, R9, R20, 0x1 ;  /* 0x0000001409147211 */ /* 0x000fe200078e08ff */
[----:B------:R-:W-:Y:S01]  /*0640*/  IMAD R9, R11, 0x1b, RZ ;  /* 0x0000001b0b097824 */ /* 0x000fe200078e02ff */
[----:B------:R-:W-:Y:S01]  /*0650*/  ISETP.GT.U32.OR P2, PT, R22, 0x7d, P2 ;  /* 0x0000007d1600780c */ /* 0x000fe20001744470 */
[----:B------:R-:W-:Y:S01]  /*0660*/  VIADD R12, R16, 0x2 ;  /* 0x00000002100c7836 */ /* 0x000fe20000000000 */
[----:B------:R-:W-:Y:S01]  /*0670*/  IADD3 R10, PT, PT, RZ, -R10, RZ ;  /* 0x8000000aff0a7210 */ /* 0x000fe20007ffe0ff */
[----:B------:R-:W-:Y:S01]  /*0680*/  IMAD.MOV R13, RZ, RZ, -R9 ;  /* 0x000000ffff0d7224 */ /* 0x000fe200078e0a09 */
[----:B------:R-:W-:Y:S02]  /*0690*/  ISETP.GT.U32.OR P5, PT, R20, 0xf, P5 ;  /* 0x0000000f1400780c */ /* 0x000fe40002fa4470 */
[----:B------:R-:W-:-:S02]  /*06a0*/  LOP3.LUT R9, R12, 0xffff, RZ, 0xc0, !PT ;  /* 0x0000ffff0c097812 */ /* 0x000fc400078ec0ff */
[----:B------:R-:W-:Y:S02]  /*06b0*/  PRMT R11, R10, 0x7710, RZ ;  /* 0x000077100a0b7816 */ /* 0x000fe400000000ff */
[----:B------:R-:W-:Y:S01]  /*06c0*/  PRMT R13, R13, 0x7710, RZ ;  /* 0x000077100d0d7816 */ /* 0x000fe200000000ff */
[----:B------:R-:W-:Y:S01]  /*06d0*/  IMAD R10, R9, 0x12f7, RZ ;  /* 0x000012f7090a7824 */ /* 0x000fe200078e02ff */
[----:B------:R-:W-:Y:S01]  /*06e0*/  LOP3.LUT R20, R39, 0xffff, RZ, 0xc0, !PT ;  /* 0x0000ffff27147812 */ /* 0x000fe200078ec0ff */
[C---:B------:R-:W-:Y:S01]  /*06f0*/  IMAD.IADD R11, R18.reuse, 0x1, R11 ;  /* 0x00000001120b7824 */ /* 0x040fe200078e020b */
[----:B------:R-:W-:Y:S01]  /*0700*/  IADD3 R13, PT, PT, R18, R13, RZ ;  /* 0x0000000d120d7210 */ /* 0x000fe20007ffe0ff */
[----:B------:R-:W-:Y:S01]  /*0710*/  IMAD R18, R9, 0x1c72, RZ ;  /* 0x00001c7209127824 */ /* 0x000fe200078e02ff */
[----:B------:R-:W-:Y:S01]  /*0720*/  LOP3.LUT R22, R37, 0xffff, RZ, 0xc0, !PT ;  /* 0x0000ffff25167812 */ /* 0x000fe200078ec0ff */
[C---:B------:R-:W-:Y:S01]  /*0730*/  IMAD R21, R20.reuse, 0x12f7, RZ ;  /* 0x000012f714157824 */ /* 0x040fe200078e02ff */
[----:B------:R-:W-:Y:S01]  /*0740*/  SHF.R.U32.HI R9, RZ, 0x11, R10 ;  /* 0x00000011ff097819 */ /* 0x000fe2000001160a */
[----:B------:R-:W-:Y:S01]  /*0750*/  IMAD R20, R20, 0x1c72, RZ ;  /* 0x00001c7214147824 */ /* 0x000fe200078e02ff */
[----:B------:R-:W-:Y:S01]  /*0760*/  SHF.R.U32.HI R10, RZ, 0x10, R18 ;  /* 0x00000010ff0a7819 */ /* 0x000fe20000011612 */
[C---:B------:R-:W-:Y:S01]  /*0770*/  IMAD R23, R22.reuse, 0x12f7, RZ ;  /* 0x000012f716177824 */ /* 0x040fe200078e02ff */
[----:B------:R-:W-:Y:S01]  /*0780*/  PLOP3.LUT P0, PT, P2, P0, PT, 0xf8, 0x8f ;  /* 0x00000000008f781c */ /* 0x000fe20001701f70 */
[----:B------:R-:W-:Y:S01]  /*0790*/  IMAD R24, R22, 0x1c72, RZ ;  /* 0x00001c7216187824 */ /* 0x000fe200078e02ff */
[----:B------:R-:W-:-:S02]  /*07a0*/  PRMT R22, R9, 0x9910, RZ ;  /* 0x0000991009167816 */ /* 0x000fc400000000ff */
[----:B------:R-:W-:Y:S02]  /*07b0*/  PRMT R25, R10, 0x9910, RZ ;  /* 0x000099100a197816 */ /* 0x000fe400000000ff */
[----:B------:R-:W-:Y:S01]  /*07c0*/  SHF.R.U32.HI R9, RZ, 0x11, R21 ;  /* 0x00000011ff097819 */ /* 0x000fe20000011615 */
[----:B------:R-:W-:Y:S01]  /*07d0*/  IMAD.MOV.U32 R10, RZ, RZ, R22 ;  /* 0x000000ffff0a7224 */ /* 0x000fe200078e0016 */
[----:B------:R-:W-:Y:S02]  /*07e0*/  SHF.R.U32.HI R18, RZ, 0x10, R20 ;  /* 0x00000010ff127819 */ /* 0x000fe40000011614 */
[----:B------:R-:W-:Y:S02]  /*07f0*/  SHF.R.U32.HI R20, RZ, 0x11, R23 ;  /* 0x00000011ff147819 */ /* 0x000fe40000011617 */
[----:B------:R-:W-:Y:S02]  /*0800*/  MOV R22, R25 ;  /* 0x0000001900167202 */ /* 0x000fe40000000f00 */
[----:B------:R-:W-:Y:S01]  /*0810*/  PRMT R23, R9, 0x9910, RZ ;  /* 0x0000991009177816 */ /* 0x000fe200000000ff */
[----:B------:R-:W-:Y:S01]  /*0820*/  IMAD R9, R10, 0x1b, RZ ;  /* 0x0000001b0a097824 */ /* 0x000fe200078e02ff */
[----:B------:R-:W-:Y:S01]  /*0830*/  SHF.R.U32.HI R21, RZ, 0x10, R24 ;  /* 0x00000010ff157819 */ /* 0x000fe20000011618 */
[----:B------:R-:W-:Y:S01]  /*0840*/  IMAD R10, R22, 0x9, RZ ;  /* 0x00000009160a7824 */ /* 0x000fe200078e02ff */
[----:B------:R-:W-:Y:S01]  /*0850*/  PRMT R18, R18, 0x9910, RZ ;  /* 0x0000991012127816 */ /* 0x000fe200000000ff */
[----:B------:R-:W-:Y:S01]  /*0860*/  IMAD.MOV R9, RZ, RZ, -R9 ;  /* 0x000000ffff097224 */ /* 0x000fe200078e0a09 */
[----:B------:R-:W-:Y:S01]  /*0870*/  PRMT R24, R21, 0x9910, RZ ;  /* 0x0000991015187816 */ /* 0x000fe200000000ff */
[----:B------:R-:W-:Y:S01]  /*0880*/  IMAD.MOV R21, RZ, RZ, -R10 ;  /* 0x000000ffff157224 */ /* 0x000fe200078e0a0a */
[----:B------:R-:W-:-:S02]  /*0890*/  MOV R10, R23 ;  /* 0x00000017000a7202 */ /* 0x000fc40000000f00 */
[----:B------:R-:W-:Y:S01]  /*08a0*/  PRMT R9, R9, 0x7710, RZ ;  /* 0x0000771009097816 */ /* 0x000fe200000000ff */
[----:B------:R-:W-:Y:S01]  /*08b0*/  IMAD.MOV.U32 R23, RZ, RZ, R24 ;  /* 0x000000ffff177224 */ /* 0x000fe200078e0018 */
[----:B------:R-:W-:Y:S01]  /*08c0*/  PRMT R22, R20, 0x9910, RZ ;  /* 0x0000991014167816 */ /* 0x000fe200000000ff */
[----:B------:R-:W-:Y:S01]  /*08d0*/  IMAD.MOV.U32 R20, RZ, RZ, R18 ;  /* 0x000000ffff147224 */ /* 0x000fe200078e0012 */
[----:B------:R-:W-:Y:S02]  /*08e0*/  PRMT R21, R21, 0x7710, RZ ;  /* 0x0000771015157816 */ /* 0x000fe400000000ff */
[----:B------:R-:W-:Y:S01]  /*08f0*/  IADD3 R18, PT, PT, R12, R9, RZ ;  /* 0x000000090c127210 */ /* 0x000fe20007ffe0ff */
[----:B------:R-:W-:Y:S01]  /*0900*/  IMAD R9, R10, 0x1b, RZ ;  /* 0x0000001b0a097824 */ /* 0x000fe200078e02ff */
[----:B------:R-:W-:Y:S01]  /*0910*/  PLOP3.LUT P5, PT, P5, P1, PT, 0xf8, 0x8f ;  /* 0x00000000008f781c */ /* 0x000fe20002fa3f70 */
[----:B------:R-:W-:Y:S01]  /*0920*/  IMAD R10, R20, 0x9, RZ ;  /* 0x00000009140a7824 */ /* 0x000fe200078e02ff */
[----:B------:R-:W-:Y:S01]  /*0930*/  P2R R44, PR, RZ, 0x1 ;  /* 0x00000001ff2c7803 */ /* 0x000fe20000000000 */
[----:B------:R-:W-:Y:S01]  /*0940*/  IMAD.IADD R12, R12, 0x1, R21 ;  /* 0x000000010c0c7824 */ /* 0x000fe200078e0215 */
[----:B------:R-:W-:Y:S01]  /*0950*/  PLOP3.LUT P4, PT, P2, P4, PT, 0xf8, 0x8f ;  /* 0x00000000008f781c */ /* 0x000fe20001789f70 */
[----:B------:R-:W-:Y:S01]  /*0960*/  IMAD R20, R22, 0x1b, RZ ;  /* 0x0000001b16147824 */ /* 0x000fe200078e02ff */
[----:B------:R-:W-:Y:S01]  /*0970*/  LOP3.LUT R22, R16, 0xffff, RZ, 0xc0, !PT ;  /* 0x0000ffff10167812 */ /* 0x000fe200078ec0ff */
[----:B------:R-:W-:Y:S01]  /*0980*/  IMAD R21, R23, 0x9, RZ ;  /* 0x0000000917157824 */ /* 0x000fe200078e02ff */
[----:B------:R-:W-:Y:S01]  /*0990*/  IADD3 R23, PT, PT, RZ, -R10, RZ ;  /* 0x8000000aff177210 */ /* 0x000fe20007ffe0ff */
[----:B------:R-:W-:Y:S01]  /*09a0*/  IMAD.MOV R9, RZ, RZ, -R9 ;  /* 0x000000ffff097224 */ /* 0x000fe200078e0a09 */
[----:B------:R-:W-:Y:S01]  /*09b0*/  IADD3 R12, PT, PT, R12, -0x8, RZ ;  /* 0xfffffff80c0c7810 */ /* 0x000fe20007ffe0ff */
[----:B------:R-:W-:Y:S01]  /*09c0*/  IMAD.MOV R24, RZ, RZ, -R20 ;  /* 0x000000ffff187224 */ /* 0x000fe200078e0a14 */
[----:B------:R-:W-:Y:S01]  /*09d0*/  PRMT R20, R23, 0x7710, RZ ;  /* 0x0000771017147816 */ /* 0x000fe200000000ff */
[----:B------:R-:W-:Y:S01]  /*09e0*/  IMAD.MOV R21, RZ, RZ, -R21 ;  /* 0x000000ffff157224 */ /* 0x000fe200078e0a15 */
[----:B------:R-:W-:-:S02]  /*09f0*/  PRMT R10, R9, 0x7710, RZ ;  /* 0x00007710090a7816 */ /* 0x000fc400000000ff */
[----:B------:R-:W-:Y:S02]  /*0a00*/  PRMT R24, R24, 0x7710, RZ ;  /* 0x0000771018187816 */ /* 0x000fe400000000ff */
[C---:B------:R-:W-:Y:S01]  /*0a10*/  IADD3 R9, PT, PT, R39.reuse, R10, RZ ;  /* 0x0000000a27097210 */ /* 0x040fe20007ffe0ff */
[----:B------:R-:W-:Y:S01]  /*0a20*/  IMAD.IADD R39, R39, 0x1, R20 ;  /* 0x0000000127277824 */ /* 0x000fe200078e0214 */
[----:B------:R-:W-:Y:S01]  /*0a30*/  PRMT R26, R21, 0x7710, RZ ;  /* 0x00007710151a7816 */ /* 0x000fe200000000ff */
[----:B------:R-:W-:Y:S01]  /*0a40*/  IMAD R20, R22, 0x12f7, RZ ;  /* 0x000012f716147824 */ /* 0x000fe200078e02ff */
[----:B------:R-:W-:Y:S01]  /*0a50*/  PRMT R23, R14, 0x9910, RZ ;  /* 0x000099100e177816 */ /* 0x000fe200000000ff */
[----:B------:R-:W-:Y:S01]  /*0a60*/  IMAD R21, R22, 0x1c72, RZ ;  /* 0x00001c7216157824 */ /* 0x000fe200078e02ff */
[----:B------:R-:W-:Y:S01]  /*0a70*/  PRMT R22, R15, 0x9910, RZ ;  /* 0x000099100f167816 */ /* 0x000fe200000000ff */
[----:B------:R-:W-:Y:S01]  /*0a80*/  IMAD.IADD R10, R37, 0x1, R24 ;  /* 0x00000001250a7824 */ /* 0x000fe200078e0218 */
[----:B------:R-:W-:-:S02]  /*0a90*/  SHF.R.U32.HI R20, RZ, 0x11, R20 ;  /* 0x00000011ff147819 */ /* 0x000fc40000011614 */
[----:B------:R-:W-:Y:S01]  /*0aa0*/  SHF.R.U32.HI R21, RZ, 0x10, R21 ;  /* 0x00000010ff157819 */ /* 0x000fe20000011615 */
[----:B------:R-:W-:Y:S01]  /*0ab0*/  IMAD R22, R22, 0x13, RZ ;  /* 0x0000001316167824 */ /* 0x000fe200078e02ff */
[----:B------:R-:W-:Y:S02]  /*0ac0*/  IADD3 R37, PT, PT, R37, R26, RZ ;  /* 0x0000001a25257210 */ /* 0x000fe40007ffe0ff */
[----:B------:R-:W-:Y:S02]  /*0ad0*/  PRMT R24, R17, 0x9910, RZ ;  /* 0x0000991011187816 */ /* 0x000fe400000000ff */
[----:B------:R-:W-:Y:S01]  /*0ae0*/  PRMT R26, R20, 0x9910, RZ ;  /* 0x00009910141a7816 */ /* 0x000fe200000000ff */
[----:B------:R-:W-:Y:S01]  /*0af0*/  IMAD R20, R23, 0x13, RZ ;  /* 0x0000001317147824 */ /* 0x000fe200078e02ff */
[----:B------:R-:W-:Y:S01]  /*0b00*/  PRMT R21, R21, 0x9910, RZ ;  /* 0x0000991015157816 */ /* 0x000fe200000000ff */
[----:B------:R-:W-:Y:S01]  /*0b10*/  IMAD R25, R24, 0x13, RZ ;  /* 0x0000001318197824 */ /* 0x000fe200078e02ff */
[----:B------:R-:W-:Y:S01]  /*0b20*/  LOP3.LUT R22, R22, 0xffff, RZ, 0xc0, !PT ;  /* 0x0000ffff16167812 */ /* 0x000fe200078ec0ff */
[----:B------:R-:W-:Y:S01]  /*0b30*/  IMAD.MOV.U32 R23, RZ, RZ, R26 ;  /* 0x000000ffff177224 */ /* 0x000fe200078e001a */
[----:B------:R-:W-:Y:S01]  /*0b40*/  LOP3.LUT R20, R20, 0xffff, RZ, 0xc0, !PT ;  /* 0x0000ffff14147812 */ /* 0x000fe200078ec0ff */
[----:B------:R-:W-:Y:S01]  /*0b50*/  IMAD.MOV.U32 R24, RZ, RZ, R21 ;  /* 0x000000ffff187224 */ /* 0x000fe200078e0015 */
[----:B------:R-:W-:Y:S01]  /*0b60*/  PRMT R21, R19, 0x9910, RZ ;  /* 0x0000991013157816 */ /* 0x000fe200000000ff */
[----:B------:R-:W-:Y:S01]  /*0b70*/  IMAD R19, R23, 0x1b, RZ ;  /* 0x0000001b17137824 */ /* 0x000fe200078e02ff */
[----:B------:R-:W-:-:S02]  /*0b80*/  LOP3.LUT R25, R25, 0xffff, RZ, 0xc0, !PT ;  /* 0x0000ffff19197812 */ /* 0x000fc400078ec0ff */
[----:B------:R-:W-:Y:S01]  /*0b90*/  SHF.R.U32.HI R23, RZ, 0x9, R20 ;  /* 0x00000009ff177819 */ /* 0x000fe20000011614 */
[----:B------:R-:W-:Y:S01]  /*0ba0*/  IMAD R20, R24, 0x9, RZ ;  /* 0x0000000918147824 */ /* 0x000fe200078e02ff */
[----:B------:R-:W-:Y:S01]  /*0bb0*/  SHF.R.U32.HI R25, RZ, 0x9, R25 ;  /* 0x00000009ff197819 */ /* 0x000fe20000011619 */
[----:B------:R-:W-:Y:S01]  /*0bc0*/  IMAD R21, R21, 0x9, RZ ;  /* 0x0000000915157824 */ /* 0x000fe200078e02ff */
[----:B------:R-:W-:Y:S01]  /*0bd0*/  PRMT R23, R23, 0x9910, RZ ;  /* 0x0000991017177816 */ /* 0x000fe200000000ff */
[----:B------:R-:W-:Y:S01]  /*0be0*/  IMAD.MOV R20, RZ, RZ, -R20 ;  /* 0x000000ffff147224 */ /* 0x000fe200078e0a14 */
[----:B------:R-:W-:Y:S01]  /*0bf0*/  IADD3 R19, PT, PT, RZ, -R19, RZ ;  /* 0x80000013ff137210 */ /* 0x000fe20007ffe0ff */
[----:B------:R-:W-:Y:S01]  /*0c00*/  IMAD.MOV R21, RZ, RZ, -R21 ;  /* 0x000000ffff157224 */ /* 0x000fe200078e0a15 */
[----:B------:R-:W-:Y:S01]  /*0c10*/  PRMT R24, R25, 0x9910, RZ ;  /* 0x0000991019187816 */ /* 0x000fe200000000ff */
[----:B------:R-:W-:Y:S01]  /*0c20*/  IMAD R23, R23, 0x1b, RZ ;  /* 0x0000001b17177824 */ /* 0x000fe200078e02ff */
[----:B------:R-:W-:-:S02]  /*0c30*/  PRMT R19, R19, 0x7710, RZ ;  /* 0x0000771013137816 */ /* 0x000fc400000000ff */
[----:B------:R-:W-:Y:S01]  /*0c40*/  SHF.R.U32.HI R22, RZ, 0x9, R22 ;  /* 0x00000009ff167819 */ /* 0x000fe20000011616 */
[----:B------:R-:W-:Y:S01]  /*0c50*/  IMAD R24, R24, 0x1b, RZ ;  /* 0x0000001b18187824 */ /* 0x000fe200078e02ff */
[----:B------:R-:W-:Y:S01]  /*0c60*/  PRMT R25, R20, 0x7710, RZ ;  /* 0x0000771014197816 */ /* 0x000fe200000000ff */
[----:B------:R-:W-:Y:S01]  /*0c70*/  IMAD.MOV R23, RZ, RZ, -R23 ;  /* 0x000000ffff177224 */ /* 0x000fe200078e0a17 */
[----:B------:R-:W-:Y:S01]  /*0c80*/  PRMT R22, R22, 0x9910, RZ ;  /* 0x0000991016167816 */ /* 0x000fe200000000ff */
[C---:B------:R-:W-:Y:S01]  /*0c90*/  IMAD.IADD R20, R16.reuse, 0x1, R19 ;  /* 0x0000000110147824 */ /* 0x040fe200078e0213 */
[C---:B------:R-:W-:Y:S01]  /*0ca0*/  IADD3 R19, PT, PT, R16.reuse, R25, RZ ;  /* 0x0000001910137210 */ /* 0x040fe20007ffe0ff */
[----:B------:R-:W-:Y:S01]  /*0cb0*/  VIADD R16, R16, 0x5 ;  /* 0x0000000510107836 */ /* 0x000fe20000000000 */
[----:B------:R-:W-:Y:S01]  /*0cc0*/  IADD3 R26, PT, PT, RZ, -R24, RZ ;  /* 0x80000018ff1a7210 */ /* 0x000fe20007ffe0ff */
[----:B------:R-:W-:Y:S01]  /*0cd0*/  IMAD.MOV.U32 R24, RZ, RZ, R22 ;  /* 0x000000ffff187224 */ /* 0x000fe200078e0016 */
[----:B------:R-:W-:-:S02]  /*0ce0*/  PRMT R25, R23, 0x7710, RZ ;  /* 0x0000771017197816 */ /* 0x000fc400000000ff */
[----:B------:R-:W-:Y:S02]  /*0cf0*/  LOP3.LUT R23, R16, 0xffff, RZ, 0xc0, !PT ;  /* 0x0000ffff10177812 */ /* 0x000fe400078ec0ff */
[----:B------:R-:W-:Y:S01]  /*0d00*/  PRMT R26, R26, 0x7710, RZ ;  /* 0x000077101a1a7816 */ /* 0x000fe200000000ff */
[----:B------:R-:W-:Y:S01]  /*0d10*/  IMAD.IADD R22, R14, 0x1, R25 ;  /* 0x000000010e167824 */ /* 0x000fe200078e0219 */
[----:B------:R-:W-:Y:S01]  /*0d20*/  IADD3 R19, PT, PT, R19, -0x8, RZ ;  /* 0xfffffff813137810 */ /* 0x000fe20007ffe0ff */
[----:B------:R-:W-:Y:S01]  /*0d30*/  IMAD R14, R24, 0x1b, RZ ;  /* 0x0000001b180e7824 */ /* 0x000fe200078e02ff */
[----:B------:R-:W-:Y:S01]  /*0d40*/  IADD3 R26, PT, PT, R17, R26, RZ ;  /* 0x0000001a111a7210 */ /* 0x000fe20007ffe0ff */
[C---:B------:R-:W-:Y:S01]  /*0d50*/  IMAD R17, R23.reuse, 0x12f7, RZ ;  /* 0x000012f717117824 */ /* 0x040fe200078e02ff */
[----:B------:R-:W-:Y:S01]  /*0d60*/  LOP3.LUT R22, R22, 0xff, RZ, 0xc0, !PT ;  /* 0x000000ff16167812 */ /* 0x000fe200078ec0ff */
[----:B------:R-:W-:Y:S01]  /*0d70*/  IMAD R23, R23, 0x1c72, RZ ;  /* 0x00001c7217177824 */ /* 0x000fe200078e02ff */
[----:B------:R-:W-:Y:S01]  /*0d80*/  LOP3.LUT R26, R26, 0xff, RZ, 0xc0, !PT ;  /* 0x000000ff1a1a7812 */ /* 0x000fe200078ec0ff */
[----:B------:R-:W-:Y:S01]  /*0d90*/  IMAD.MOV R24, RZ, RZ, -R14 ;  /* 0x000000ffff187224 */ /* 0x000fe200078e0a0e */
[----:B------:R-:W-:-:S02]  /*0da0*/  PRMT R14, R21, 0x7710, RZ ;  /* 0x00007710150e7816 */ /* 0x000fc400000000ff */
[----:B------:R-:W-:Y:S01]  /*0db0*/  SHF.R.U32.HI R21, RZ, 0x10, R23 ;  /* 0x00000010ff157819 */ /* 0x000fe20000011617 */
[----:B------:R-:W-:Y:S01]  /*0dc0*/  IMAD R23, R22, 0x1d, RZ ;  /* 0x0000001d16177824 */ /* 0x000fe200078e02ff */
[----:B------:R-:W-:Y:S01]  /*0dd0*/  PRMT R24, R24, 0x7710, RZ ;  /* 0x0000771018187816 */ /* 0x000fe200000000ff */
[----:B------:R-:W-:Y:S01]  /*0de0*/  IMAD R26, R26, 0x1d, RZ ;  /* 0x0000001d1a1a7824 */ /* 0x000fe200078e02ff */
[----:B------:R-:W-:Y:S02]  /*0df0*/  SHF.R.U32.HI R17, RZ, 0x11, R17 ;  /* 0x00000011ff117819 */ /* 0x000fe40000011611 */
[C---:B------:R-:W-:Y:S01]  /*0e00*/  IADD3 R14, PT, PT, R15.reuse, R14, RZ ;  /* 0x0000000e0f0e7210 */ /* 0x040fe20007ffe0ff */
[----:B------:R-:W-:Y:S01]  /*0e10*/  IMAD.IADD R22, R15, 0x1, R24 ;  /* 0x000000010f167824 */ /* 0x000fe200078e0218 */
[----:B------:R-:W-:Y:S02]  /*0e20*/  SHF.R.U32.HI R24, RZ, 0x8, R23 ;  /* 0x00000008ff187819 */ /* 0x000fe40000011617 */
[----:B------:R-:W-:-:S02]  /*0e30*/  PRMT R17, R17, 0x9910, RZ ;  /* 0x0000991011117816 */ /* 0x000fc400000000ff */
[----:B------:R-:W-:Y:S01]  /*0e40*/  PRMT R21, R21, 0x9910, RZ ;  /* 0x0000991015157816 */ /* 0x000fe200000000ff */
[----:B-----5:R-:W-:Y:S01]  /*0e50*/  IMAD.IADD R15, R24, 0x1, R29 ;  /* 0x00000001180f7824 */ /* 0x020fe200078e021d */
[----:B------:R-:W-:Y:S01]  /*0e60*/  SHF.R.U32.HI R26, RZ, 0x8, R26 ;  /* 0x00000008ff1a7819 */ /* 0x000fe2000001161a */
[----:B------:R-:W-:Y:S01]  /*0e70*/  IMAD R17, R17, 0x1b, RZ ;  /* 0x0000001b11117824 */ /* 0x000fe200078e02ff */
[----:B------:R-:W-:Y:S01]  /*0e80*/  LOP3.LUT R22, R22, 0xff, RZ, 0xc0, !PT ;  /* 0x000000ff16167812 */ /* 0x000fe200078ec0ff */
[----:B------:R-:W-:Y:S01]  /*0e90*/  IMAD R23, R15, 0x7, RZ ;  /* 0x000000070f177824 */ /* 0x000fe200078e02ff */
[----:B------:R-:W-:Y:S01]  /*0ea0*/  IADD3 R26, PT, PT, R26, R29, RZ ;  /* 0x0000001d1a1a7210 */ /* 0x000fe20007ffe0ff */
[----:B------:R-:W-:Y:S01]  /*0eb0*/  IMAD R21, R21, 0x9, RZ ;  /* 0x0000000915157824 */ /* 0x000fe200078e02ff */
[----:B------:R-:W-:Y:S01]  /*0ec0*/  LOP3.LUT P1, RZ, R29, R24, RZ, 0xfc, !PT ;  /* 0x000000181dff7212 */ /* 0x000fe2000782fcff */
[----:B------:R-:W-:Y:S01]  /*0ed0*/  IMAD.MOV R17, RZ, RZ, -R17 ;  /* 0x000000ffff117224 */ /* 0x000fe200078e0a11 */
[----:B------:R-:W-:Y:S01]  /*0ee0*/  IADD3 R4, P0, PT, R23, R4, RZ ;  /* 0x0000000417047210 */ /* 0x000fe20007f1e0ff */
[----:B------:R-:W-:Y:S01]  /*0ef0*/  IMAD R23, R26, 0x7, RZ ;  /* 0x000000071a177824 */ /* 0x000fe200078e02ff */
[----:B------:R-:W-:Y:S01]  /*0f00*/  IADD3 R21, PT, PT, RZ, -R21, RZ ;  /* 0x80000015ff157210 */ /* 0x000fe20007ffe0ff */
[----:B------:R-:W-:Y:S01]  /*0f10*/  IMAD R22, R22, 0x1d, RZ ;  /* 0x0000001d16167824 */ /* 0x000fe200078e02ff */
[----:B------:R-:W-:Y:S01]  /*0f20*/  IADD3 R14, PT, PT, R14, -0x8, RZ ;  /* 0xfffffff80e0e7810 */ /* 0x000fe20007ffe0ff */
[----:B------:R-:W-:Y:S01]  /*0f30*/  IMAD.X R5, RZ, RZ, R5, P0 ;  /* 0x000000ffff057224 */ /* 0x000fe200000e0605 */
[----:B------:R-:W-:-:S02]  /*0f40*/  PRMT R17, R17, 0x7710, RZ ;  /* 0x0000771011117816 */ /* 0x000fc400000000ff */
[----:B------:R-:W-:Y:S02]  /*0f50*/  ISETP.GT.U32.OR P1, PT, R15, 0x7, !P1 ;  /* 0x000000070f00780c */ /* 0x000fe40004f24470 */
[----:B------:R-:W-:Y:S02]  /*0f60*/  PRMT R35, R21, 0x7710, RZ ;  /* 0x0000771015237816 */ /* 0x000fe400000000ff */
[----:B------:R-:W-:Y:S02]  /*0f70*/  PRMT R15, R20, 0x9910, RZ ;  /* 0x00009910140f7816 */ /* 0x000fe400000000ff */
[----:B------:R-:W-:Y:S01]  /*0f80*/  LOP3.LUT R21, R14, 0xffff, RZ, 0xc0, !PT ;  /* 0x0000ffff0e157812 */ /* 0x000fe200078ec0ff */
[C---:B------:R-:W-:Y:S01]  /*0f90*/  IMAD.IADD R14, R16.reuse, 0x1, R17 ;  /* 0x00000001100e7824 */ /* 0x040fe200078e0211 */
[----:B------:R-:W-:Y:S01]  /*0fa0*/  IADD3 R6, P0, PT, R23, R6, RZ ;  /* 0x0000000617067210 */ /* 0x000fe20007f1e0ff */
[----:B------:R-:W-:Y:S01]  /*0fb0*/  IMAD.IADD R35, R16, 0x1, R35 ;  /* 0x0000000110237824 */ /* 0x000fe200078e0223 */
[----:B------:R-:W-:Y:S01]  /*0fc0*/  PRMT R17, R18, 0x9910, RZ ;  /* 0x0000991012117816 */ /* 0x000fe200000000ff */
[----:B------:R-:W-:Y:S01]  /*0fd0*/  VIADD R18, R8, 0xfffffff8 ;  /* 0xfffffff808127836 */ /* 0x000fe20000000000 */
[----:B------:R-:W-:Y:S01]  /*0fe0*/  SHF.R.U32.HI R22, RZ, 0x8, R22 ;  /* 0x00000008ff167819 */ /* 0x000fe20000011616 */
[----:B------:R-:W-:Y:S01]  /*0ff0*/  IMAD R8, R15, 0x39, RZ ;  /* 0x000000390f087824 */ /* 0x000fe200078e02ff */
[----:B------:R-:W-:Y:S01]  /*1000*/  PRMT R16, R13, 0x9910, RZ ;  /* 0x000099100d107816 */ /* 0x000fe200000000ff */
[----:B------:R-:W-:Y:S01]  /*1010*/  IMAD.X R7, RZ, RZ, R7, P0 ;  /* 0x000000ffff077224 */ /* 0x000fe200000e0607 */
[----:B------:R-:W-:Y:S01]  /*1020*/  LOP3.LUT P0, RZ, R29, R22, RZ, 0xfc, !PT ;  /* 0x000000161dff7212 */ /* 0x000fe2000780fcff */
[----:B------:R-:W-:Y:S01]  /*1030*/  IMAD.IADD R22, R22, 0x1, R29 ;  /* 0x0000000116167824 */ /* 0x000fe200078e021d */
[----:B------:R-:W-:Y:S01]  /*1040*/  LOP3.LUT R8, R8, 0xffff, RZ, 0xc0, !PT ;  /* 0x0000ffff08087812 */ /* 0x000fe200078ec0ff */
[----:B------:R-:W-:Y:S01]  /*1050*/  VIADD R15, R11, 0xfffffff8 ;  /* 0xfffffff80b0f7836 */ /* 0x000fe20000000000 */
[----:B------:R-:W-:Y:S01]  /*1060*/  LOP3.LUT R13, R19, 0xffff, RZ, 0xc0, !PT ;  /* 0x0000ffff130d7812 */ /* 0x000fe200078ec0ff */
[----:B------:R-:W-:Y:S01]  /*1070*/  IMAD R11, R16, 0x39, RZ ;  /* 0x00000039100b7824 */ /* 0x000fe200078e02ff */
[----:B------:R-:W-:Y:S01]  /*1080*/  ISETP.GT.U32.OR P0, PT, R22, 0x7, !P0 ;  /* 0x000000071600780c */ /* 0x000fe20004704470 */
[----:B------:R-:W-:Y:S01]  /*1090*/  IMAD R16, R17, 0x39, RZ ;  /* 0x0000003911107824 */ /* 0x000fe200078e02ff */
[----:B------:R-:W-:-:S02]  /*10a0*/  SHF.R.U32.HI R8, RZ, 0x9, R8 ;  /* 0x00000009ff087819 */ /* 0x000fc40000011608 */
[----:B------:R-:W-:Y:S02]  /*10b0*/  ISETP.LT.U32.OR P0, PT, R21, 0xfff9, P0 ;  /* 0x0000fff91500780c */ /* 0x000fe40000701470 */
[----:B------:R-:W-:Y:S02]  /*10c0*/  LOP3.LUT R8, R8, 0xffff, RZ, 0xc0, !PT ;  /* 0x0000ffff08087812 */ /* 0x000fe400078ec0ff */
[----:B------:R-:W-:Y:S02]  /*10d0*/  LOP3.LUT R11, R11, 0xffff, RZ, 0xc0, !PT ;  /* 0x0000ffff0b0b7812 */ /* 0x000fe400078ec0ff */
[----:B------:R-:W-:Y:S01]  /*10e0*/  P2R R49, PR, RZ, 0x1 ;  /* 0x00000001ff317803 */ /* 0x000fe20000000000 */
[----:B------:R-:W-:Y:S01]  /*10f0*/  IMAD.IADD R43, R8, 0x1, R29 ;  /* 0x00000001082b7824 */ /* 0x000fe200078e021d */
[----:B------:R-:W-:Y:S02]  /*1100*/  LOP3.LUT P0, RZ, R29, R8, RZ, 0xfc, !PT ;  /* 0x000000081dff7212 */ /* 0x000fe4000780fcff */
[----:B------:R-:W-:-:S02]  /*1110*/  PRMT R8, R9, 0x9910, RZ ;  /* 0x0000991009087816 */ /* 0x000fc400000000ff */
[----:B------:R-:W-:Y:S02]  /*1120*/  SHF.R.U32.HI R11, RZ, 0x9, R11 ;  /* 0x00000009ff0b7819 */ /* 0x000fe4000001160b */
[----:B------:R-:W-:Y:S01]  /*1130*/  LOP3.LUT R19, R18, 0xffff, RZ, 0xc0, !PT ;  /* 0x0000ffff12137812 */ /* 0x000fe200078ec0ff */
[----:B------:R-:W-:Y:S01]  /*1140*/  IMAD R8, R8, 0x39, RZ ;  /* 0x0000003908087824 */ /* 0x000fe200078e02ff */
[----:B------:R-:W-:Y:S02]  /*1150*/  LOP3.LUT R18, R12, 0xffff, RZ, 0xc0, !PT ;  /* 0x0000ffff0c127812 */ /* 0x000fe400078ec0ff */
[----:B------:R-:W-:Y:S01]  /*1160*/  LOP3.LUT R12, R11, 0xffff, RZ, 0xc0, !PT ;  /* 0x0000ffff0b0c7812 */ /* 0x000fe200078ec0ff */
[----:B------:R-:W-:Y:S01]  /*1170*/  VIADD R11, R37, 0xfffffff8 ;  /* 0xfffffff8250b7836 */ /* 0x000fe20000000000 */
[----:B------:R-:W-:Y:S02]  /*1180*/  P2R R46, PR, RZ, 0x10 ;  /* 0x00000010ff2e7803 */ /* 0x000fe40000000000 */
[----:B------:R-:W-:-:S02]  /*1190*/  PRMT R10, R10, 0x9910, RZ ;  /* 0x000099100a0a7816 */ /* 0x000fc400000000ff */
[C---:B------:R-:W-:Y:S01]  /*11a0*/  ISETP.GT.U32.OR P4, PT, R43.reuse, 0x7, !P0 ;  /* 0x000000072b00780c */ /* 0x040fe20004784470 */
[----:B------:R-:W-:Y:S01]  /*11b0*/  IMAD R43, R43, 0x7, RZ ;  /* 0x000000072b2b7824 */ /* 0x000fe200078e02ff */
[----:B------:R-:W-:Y:S01]  /*11c0*/  IADD3 R41, PT, PT, R12, R29, RZ ;  /* 0x0000001d0c297210 */ /* 0x000fe20007ffe0ff */
[----:B------:R-:W-:Y:S01]  /*11d0*/  IMAD R10, R10, 0x39, RZ ;  /* 0x000000390a0a7824 */ /* 0x000fe200078e02ff */
[----:B------:R-:W-:Y:S02]  /*11e0*/  LOP3.LUT P0, RZ, R29, R12, RZ, 0xfc, !PT ;  /* 0x0000000c1dff7212 */ /* 0x000fe4000780fcff */
[----:B------:R-:W-:Y:S02]  /*11f0*/  PRMT R12, R14, 0x9910, RZ ;  /* 0x000099100e0c7816 */ /* 0x000fe400000000ff */
[----:B------:R-:W-:Y:S02]  /*1200*/  LOP3.LUT R8, R8, 0xffff, RZ, 0xc0, !PT ;  /* 0x0000ffff08087812 */ /* 0x000fe400078ec0ff */
[----:B------:R-:W-:Y:S01]  /*1210*/  LOP3.LUT R16, R16, 0xffff, RZ, 0xc0, !PT ;  /* 0x0000ffff10107812 */ /* 0x000fe200078ec0ff */
[----:B------:R-:W-:Y:S01]  /*1220*/  IMAD R12, R12, 0x39, RZ ;  /* 0x000000390c0c7824 */ /* 0x000fe200078e02ff */
[----:B------:R-:W-:-:S02]  /*1230*/  PLOP3.LUT P3, PT, P2, P3, PT, 0xf8, 0x8f ;  /* 0x00000000008f781c */ /* 0x000fc40001767f70 */
[----:B------:R-:W-:Y:S02]  /*1240*/  SHF.R.U32.HI R8, RZ, 0x9, R8 ;  /* 0x00000009ff087819 */ /* 0x000fe40000011608 */
[----:B------:R-:W-:Y:S02]  /*1250*/  LOP3.LUT R17, R15, 0xffff, RZ, 0xc0, !PT ;  /* 0x0000ffff0f117812 */ /* 0x000fe400078ec0ff */
[----:B------:R-:W-:Y:S02]  /*1260*/  IADD3 R9, PT, PT, R39, -0x8, RZ ;  /* 0xfffffff827097810 */ /* 0x000fe40007ffe0ff */
[----:B------:R-:W-:Y:S02]  /*1270*/  SHF.R.U32.HI R15, RZ, 0x9, R16 ;  /* 0x00000009ff0f7819 */ /* 0x000fe40000011610 */
[----:B------:R-:W-:Y:S02]  /*1280*/  LOP3.LUT R10, R10, 0xffff, RZ, 0xc0, !PT ;  /* 0x0000ffff0a0a7812 */ /* 0x000fe400078ec0ff */
[----:B------:R-:W-:-:S02]  /*1290*/  P2R R45, PR, RZ, 0x8 ;  /* 0x00000008ff2d7803 */ /* 0x000fc40000000000 */
[----:B------:R-:W-:Y:S02]  /*12a0*/  LOP3.LUT R8, R8, 0xffff, RZ, 0xc0, !PT ;  /* 0x0000ffff08087812 */ /* 0x000fe400078ec0ff */
[C---:B------:R-:W-:Y:S01]  /*12b0*/  ISETP.GT.U32.OR P3, PT, R41.reuse, 0x7, !P0 ;  /* 0x000000072900780c */ /* 0x040fe20004764470 */
[----:B------:R-:W-:Y:S01]  /*12c0*/  IMAD R41, R41, 0x7, RZ ;  /* 0x0000000729297824 */ /* 0x000fe200078e02ff */
[----:B------:R-:W-:Y:S01]  /*12d0*/  LOP3.LUT R12, R12, 0xffff, RZ, 0xc0, !PT ;  /* 0x0000ffff0c0c7812 */ /* 0x000fe200078ec0ff */
[----:B------:R-:W-:Y:S01]  /*12e0*/  IMAD.IADD R38, R8, 0x1, R29 ;  /* 0x0000000108267824 */ /* 0x000fe200078e021d */
[----:B------:R-:W-:Y:S02]  /*12f0*/  LOP3.LUT R14, R9, 0xffff, RZ, 0xc0, !PT ;  /* 0x0000ffff090e7812 */ /* 0x000fe400078ec0ff */
[----:B------:R-:W-:Y:S02]  /*1300*/  P2R R48, PR, RZ, 0x20 ;  /* 0x00000020ff307803 */ /* 0x000fe40000000000 */
[----:B------:R-:W-:-:S02]  /*1310*/  LOP3.LUT R16, R15, 0xffff, RZ, 0xc0, !PT ;  /* 0x0000ffff0f107812 */ /* 0x000fc400078ec0ff */
[----:B------:R-:W-:Y:S02]  /*1320*/  SHF.R.U32.HI R9, RZ, 0x9, R10 ;  /* 0x00000009ff097819 */ /* 0x000fe4000001160a */
[----:B------:R-:W-:Y:S01]  /*1330*/  ISETP.LT.U32.OR P5, PT, R19, 0xfff9, P1 ;  /* 0x0000fff91300780c */ /* 0x000fe20000fa1470 */
[----:B------:R-:W-:Y:S01]  /*1340*/  IMAD.IADD R40, R16, 0x1, R29 ;  /* 0x0000000110287824 */ /* 0x000fe200078e021d */
[----:B------:R-:W-:Y:S02]  /*1350*/  ISETP.LT.U32.OR P1, PT, R17, 0xfff9, P3 ;  /* 0x0000fff91100780c */ /* 0x000fe40001f21470 */
[----:B------:R-:W-:Y:S02]  /*1360*/  SHF.R.U32.HI R12, RZ, 0x9, R12 ;  /* 0x00000009ff0c7819 */ /* 0x000fe4000001160c */
[----:B------:R-:W-:Y:S02]  /*1370*/  LOP3.LUT P3, RZ, R29, R8, RZ, 0xfc, !PT ;  /* 0x000000081dff7212 */ /* 0x000fe4000786fcff */
[----:B------:R-:W-:-:S02]  /*1380*/  LOP3.LUT R10, R9, 0xffff, RZ, 0xc0, !PT ;  /* 0x0000ffff090a7812 */ /* 0x000fc400078ec0ff */
[----:B------:R-:W-:Y:S02]  /*1390*/  P2R R50, PR, RZ, 0x40 ;  /* 0x00000040ff327803 */ /* 0x000fe40000000000 */
[C---:B------:R-:W-:Y:S02]  /*13a0*/  LOP3.LUT P0, RZ, R29.reuse, R16, RZ, 0xfc, !PT ;  /* 0x000000101dff7212 */ /* 0x040fe4000780fcff */
[----:B------:R-:W-:Y:S02]  /*13b0*/  LOP3.LUT R12, R12, 0xffff, RZ, 0xc0, !PT ;  /* 0x0000ffff0c0c7812 */ /* 0x000fe400078ec0ff */
[C---:B------:R-:W-:Y:S01]  /*13c0*/  ISETP.GT.U32.OR P6, PT, R38.reuse, 0x7, !P3 ;  /* 0x000000072600780c */ /* 0x040fe20005fc4470 */
[----:B------:R-:W-:Y:S01]  /*13d0*/  IMAD R38, R38, 0x7, RZ ;  /* 0x0000000726267824 */ /* 0x000fe200078e02ff */
[----:B------:R-:W-:Y:S01]  /*13e0*/  IADD3 R36, PT, PT, R10, R29, RZ ;  /* 0x0000001d0a247210 */ /* 0x000fe20007ffe0ff */
[----:B------:R-:W-:Y:S01]  /*13f0*/  IMAD.IADD R34, R12, 0x1, R29 ;  /* 0x000000010c227824 */ /* 0x000fe200078e021d */
[----:B------:R-:W-:-:S02]  /*1400*/  LOP3.LUT P3, RZ, R29, R10, RZ, 0xfc, !PT ;  /* 0x0000000a1dff7212 */ /* 0x000fc4000786fcff */
[C---:B------:R-:W-:Y:S01]  /*1410*/  ISETP.GT.U32.OR P2, PT, R40.reuse, 0x7, !P0 ;  /* 0x000000072800780c */ /* 0x040fe20004744470 */
[----:B------:R-:W-:Y:S01]  /*1420*/  IMAD R40, R40, 0x7, RZ ;  /* 0x0000000728287824 */ /* 0x000fe200078e02ff */
[----:B------:R-:W-:Y:S02]  /*1430*/  ISETP.LT.U32.OR P0, PT, R13, 0xfff9, P4 ;  /* 0x0000fff90d00780c */ /* 0x000fe40002701470 */
[C---:B------:R-:W-:Y:S01]  /*1440*/  ISETP.GT.U32.OR P4, PT, R36.reuse, 0x7, !P3 ;  /* 0x000000072400780c */ /* 0x040fe20005f84470 */
[----:B------:R-:W-:Y:S01]  /*1450*/  IMAD R36, R36, 0x7, RZ ;  /* 0x0000000724247824 */ /* 0x000fe200078e02ff */
[----:B------:R-:W-:Y:S02]  /*1460*/  IADD3 R13, PT, PT, R35, -0x8, RZ ;  /* 0xfffffff8230d7810 */ /* 0x000fe40007ffe0ff */
[----:B------:R-:W-:Y:S02]  /*1470*/  LOP3.LUT P3, RZ, R29, R12, RZ, 0xfc, !PT ;  /* 0x0000000c1dff7212 */ /* 0x000fe4000786fcff */
[----:B------:R-:W-:-:S02]  /*1480*/  P2R R47, PR, RZ, 0x20 ;  /* 0x00000020ff2f7803 */ /* 0x000fc40000000000 */
[----:B------:R-:W-:Y:S02]  /*1490*/  LOP3.LUT R11, R11, 0xffff, RZ, 0xc0, !PT ;  /* 0x0000ffff0b0b7812 */ /* 0x000fe400078ec0ff */
[----:B------:R-:W-:Y:S02]  /*14a0*/  LOP3.LUT R13, R13, 0xffff, RZ, 0xc0, !PT ;  /* 0x0000ffff0d0d7812 */ /* 0x000fe400078ec0ff */
[C---:B------:R-:W-:Y:S01]  /*14b0*/  ISETP.GT.U32.OR P5, PT, R34.reuse, 0x7, !P3 ;  /* 0x000000072200780c */ /* 0x040fe20005fa4470 */
[----:B------:R-:W-:Y:S01]  /*14c0*/  IMAD R34, R34, 0x7, RZ ;  /* 0x0000000722227824 */ /* 0x000fe200078e02ff */
[----:B------:R-:W-:Y:S02]  /*14d0*/  ISETP.LT.U32.OR P4, PT, R11, 0xfff9, P4 ;  /* 0x0000fff90b00780c */ /* 0x000fe40002781470 */
[----:B------:R-:W-:Y:S02]  /*14e0*/  CS2R R10, SRZ ;  /* 0x00000000000a7805 */ /* 0x000fe4000001ff00 */
[----:B------:R-:W-:-:S02]  /*14f0*/  ISETP.LT.U32.OR P2, PT, R18, 0xfff9, P2 ;  /* 0x0000fff91200780c */ /* 0x000fc40001741470 */
[----:B------:R-:W-:Y:S02]  /*1500*/  ISETP.LT.U32.OR P3, PT, R14, 0xfff9, P6 ;  /* 0x0000fff90e00780c */ /* 0x000fe40003761470 */
[----:B---3--:R-:W-:-:S13]  /*1510*/  ISETP.LT.U32.OR P5, PT, R13, 0xfff9, P5 ;  /* 0x0000fff90d00780c */ /* 0x008fda0002fa1470 */
.L_x_34:
[----:B------:R-:W-:Y:S01]  /*1520*/  IADD3 R8, PT, PT, R0, 0x3, RZ ;  /* 0x0000000300087810 */ /* 0x000fe20007ffe0ff */
[C---:B------:R-:W-:Y:S01]  /*1530*/  @!P4 IMAD R22, R10.reuse, 0x310, RZ ;  /* 0x000003100a16c824 */ /* 0x040fe200078e02ff */
[----:B------:R-:W-:Y:S01]  /*1540*/  P2R R12, PR, RZ, 0x4 ;  /* 0x00000004ff0c7803 */ /* 0x000fe20000000000 */
[----:B------:R-:W-:Y:S01]  /*1550*/  @!P5 IMAD R20, R10, 0x310, RZ ;  /* 0x000003100a14d824 */ /* 0x000fe200078e02ff */
[----:B------:R-:W-:Y:S01]  /*1560*/  LOP3.LUT R8, R8, 0xffff, RZ, 0xc0, !PT ;  /* 0x0000ffff08087812 */ /* 0x000fe200078ec0ff */
[----:B------:R-:W-:Y:S01]  /*1570*/  @!P0 IMAD R18, R10, 0x310, RZ ;  /* 0x000003100a128824 */ /* 0x000fe200078e02ff */
[----:B------:R-:W-:Y:S01]  /*1580*/  P2R R13, PR, RZ, 0x8 ;  /* 0x00000008ff0d7803 */ /* 0x000fe20000000000 */
[----:B------:R-:W-:Y:S01]  /*1590*/  IMAD.MOV.U32 R27, RZ, RZ, RZ ;  /* 0x000000ffff1b7224 */ /* 0x000fe200078e00ff */
[----:B------:R-:W-:Y:S01]  /*15a0*/  MOV R51, RZ ;  /* 0x000000ff00337202 */ /* 0x000fe20000000f00 */
[----:B------:R-:W-:Y:S01]  /*15b0*/  IMAD R8, R8, 0x12f7, RZ ;  /* 0x000012f708087824 */ /* 0x000fe200078e02ff */
[----:B------:R-:W-:Y:S04]  /*15c0*/  BAR.SYNC.DEFER_BLOCKING 0x0 ;  /* 0x0000000000007b1d */ /* 0x000fe80000010000 */
[----:B------:R-:W-:-:S04]  /*15d0*/  SHF.R.U32.HI R8, RZ, 0x11, R8 ;  /* 0x00000011ff087819 */ /* 0x000fc80000011608 */
[----:B------:R-:W-:-:S05]  /*15e0*/  PRMT R8, R8, 0x9910, RZ ;  /* 0x0000991008087816 */ /* 0x000fca00000000ff */
[----:B------:R-:W-:Y:S01]  /*15f0*/  IMAD R17, R8, 0x31, RZ ;  /* 0x0000003108117824 */ /* 0x000fe200078e02ff */
[----:B------:R-:W-:-:S04]  /*1600*/  @!P3 LOP3.LUT R8, R39, 0xffff, RZ, 0xc0, !PT ;  /* 0x0000ffff2708b812 */ /* 0x000fc800078ec0ff */
[----:B------:R-:W-:-:S04]  /*1610*/  @!P3 LOP3.LUT R17, R17, 0xffff, RZ, 0xc0, !PT ;  /* 0x0000ffff1111b812 */ /* 0x000fc800078ec0ff */
[----:B------:R-:W-:Y:S01]  /*1620*/  @!P3 IADD3 R17, P2, P6, R17, R2, R8 ;  /* 0x000000021111b210 */ /* 0x000fe20007e5e008 */
[----:B------:R-:W-:-:S03]  /*1630*/  VIADD R8, R0, 0x4 ;  /* 0x0000000400087836 */ /* 0x000fc60000000000 */
[----:B------:R-:W-:Y:S02]  /*1640*/  @!P3 IADD3.X R24, PT, PT, RZ, RZ, RZ, P2, P6 ;  /* 0x000000ffff18b210 */ /* 0x000fe400017ec4ff */
[----:B------:R-:W-:-:S05]  /*1650*/  LOP3.LUT R8, R8, 0xffff, RZ, 0xc0, !PT ;  /* 0x0000ffff08087812 */ /* 0x000fca00078ec0ff */
[----:B------:R-:W-:-:S05]  /*1660*/  IMAD R8, R8, 0x12f7, RZ ;  /* 0x000012f708087824 */ /* 0x000fca00078e02ff */
[----:B------:R-:W-:-:S04]  /*1670*/  SHF.R.U32.HI R8, RZ, 0x11, R8 ;  /* 0x00000011ff087819 */ /* 0x000fc80000011608 */
[----:B------:R-:W-:-:S05]  /*1680*/  PRMT R8, R8, 0x9910, RZ ;  /* 0x0000991008087816 */ /* 0x000fca00000000ff */
[----:B------:R-:W-:Y:S01]  /*1690*/  IMAD R9, R8, 0x31, RZ ;  /* 0x0000003108097824 */ /* 0x000fe200078e02ff */
[----:B------:R-:W-:-:S04]  /*16a0*/  @!P4 LOP3.LUT R8, R37, 0xffff, RZ, 0xc0, !PT ;  /* 0x0000ffff2508c812 */ /* 0x000fc800078ec0ff */
[----:B------:R-:W-:-:S04]  /*16b0*/  @!P4 LOP3.LUT R9, R9, 0xffff, RZ, 0xc0, !PT ;  /* 0x0000ffff0909c812 */ /* 0x000fc800078ec0ff */
[----:B------:R-:W-:Y:S02]  /*16c0*/  @!P4 IADD3 R15, P2, P6, R9, R2, R8 ;  /* 0x00000002090fc210 */ /* 0x000fe40007e5e008 */
[----:B------:R-:W-:Y:S02]  /*16d0*/  IADD3 R8, PT, PT, R0, 0x5, RZ ;  /* 0x0000000500087810 */ /* 0x000fe40007ffe0ff */
        /* <DEDUP_REMOVED lines=8> */
[----:B------:R-:W-:Y:S01]  /*1760*/  @!P5 IADD3 R9, P2, P6, R9, R2, R8 ;  /* 0x000000020909d210 */ /* 0x000fe20007e5e008 */
[----:B------:R-:W-:-:S03]  /*1770*/  @!P3 IMAD R8, R10, 0x310, RZ ;  /* 0x000003100a08b824 */ /* 0x000fc600078e02ff */
[----:B------:R-:W-:Y:S02]  /*1780*/  @!P5 IADD3.X R21, PT, PT, RZ, RZ, RZ, P2, P6 ;  /* 0x000000ffff15d210 */ /* 0x000fe400017ec4ff */
[----:B------:R-:W-:Y:S02]  /*1790*/  @!P3 IADD3 R17, P2, P6, R8, R17, R38 ;  /* 0x000000110811b210 */ /* 0x000fe40007e5e026 */
[----:B------:R-:W-:Y:S02]  /*17a0*/  LOP3.LUT R8, R0, 0xffff, RZ, 0xc0, !PT ;  /* 0x0000ffff00087812 */ /* 0x000fe400078ec0ff */
[----:B------:R-:W-:Y:S02]  /*17b0*/  @!P3 IADD3.X R24, PT, PT, RZ, R24, RZ, P2, P6 ;  /* 0x00000018ff18b210 */ /* 0x000fe400017ec4ff */
[----:B------:R-:W-:Y:S02]  /*17c0*/  @!P4 IADD3 R22, P3, P6, R22, R15, R36 ;  /* 0x0000000f1616c210 */ /* 0x000fe40007e7e024 */
[----:B------:R-:W-:-:S02]  /*17d0*/  ISETP.NE.AND P2, PT, R12, RZ, PT ;  /* 0x000000ff0c00720c */ /* 0x000fc40003f45270 */
[----:B------:R-:W-:Y:S02]  /*17e0*/  @!P4 IADD3.X R23, PT, PT, RZ, R23, RZ, P3, P6 ;  /* 0x00000017ff17c210 */ /* 0x000fe40001fec4ff */
[----:B------:R-:W-:Y:S01]  /*17f0*/  @!P5 IADD3 R20, P3, P6, R20, R9, R34 ;  /* 0x000000091414d210 */ /* 0x000fe20007e7e022 */
[C---:B------:R-:W-:Y:S02]  /*1800*/  IMAD R9, R8.reuse, 0x1c72, RZ ;  /* 0x00001c7208097824 */ /* 0x040fe400078e02ff */
[----:B------:R-:W-:Y:S01]  /*1810*/  IMAD R8, R8, 0x12f7, RZ ;  /* 0x000012f708087824 */ /* 0x000fe200078e02ff */
[----:B------:R-:W-:Y:S02]  /*1820*/  @!P5 IADD3.X R21, PT, PT, RZ, R21, RZ, P3, P6 ;  /* 0x00000015ff15d210 */ /* 0x000fe40001fec4ff */
[----:B------:R-:W-:Y:S02]  /*1830*/  SHF.R.U32.HI R9, RZ, 0x10, R9 ;  /* 0x00000010ff097819 */ /* 0x000fe40000011609 */
[----:B------:R-:W-:-:S02]  /*1840*/  SHF.R.U32.HI R8, RZ, 0x11, R8 ;  /* 0x00000011ff087819 */ /* 0x000fc40000011608 */
[----:B------:R-:W-:Y:S02]  /*1850*/  PRMT R9, R9, 0x9910, RZ ;  /* 0x0000991009097816 */ /* 0x000fe400000000ff */
[----:B------:R-:W-:-:S03]  /*1860*/  PRMT R8, R8, 0x9910, RZ ;  /* 0x0000991008087816 */ /* 0x000fc600000000ff */
[----:B------:R-:W-:Y:S02]  /*1870*/  IMAD R9, R9, 0x9, RZ ;  /* 0x0000000909097824 */ /* 0x000fe400078e02ff */
[----:B------:R-:W-:Y:S02]  /*1880*/  IMAD R8, R8, 0x31, RZ ;  /* 0x0000003108087824 */ /* 0x000fe400078e02ff */
[----:B------:R-:W-:-:S05]  /*1890*/  IMAD.MOV R9, RZ, RZ, -R9 ;  /* 0x000000ffff097224 */ /* 0x000fca00078e0a09 */
[----:B------:R-:W-:-:S04]  /*18a0*/  PRMT R9, R9, 0x7710, RZ ;  /* 0x0000771009097816 */ /* 0x000fc800000000ff */
[----:B------:R-:W-:Y:S02]  /*18b0*/  IADD3 R12, PT, PT, R0, R9, RZ ;  /* 0x00000009000c7210 */ /* 0x000fe40007ffe0ff */
[----:B------:R-:W-:Y:S02]  /*18c0*/  @!P0 LOP3.LUT R9, R8, 0xffff, RZ, 0xc0, !PT ;  /* 0x0000ffff08098812 */ /* 0x000fe400078ec0ff */
[----:B------:R-:W-:-:S04]  /*18d0*/  @!P0 LOP3.LUT R8, R12, 0xffff, RZ, 0xc0, !PT ;  /* 0x0000ffff0c088812 */ /* 0x000fc800078ec0ff */
[----:B------:R-:W-:-:S04]  /*18e0*/  @!P0 IADD3 R8, P3, P6, R9, R2, R8 ;  /* 0x0000000209088210 */ /* 0x000fc80007e7e008 */
[----:B------:R-:W-:Y:S02]  /*18f0*/  @!P0 IADD3.X R19, PT, PT, RZ, RZ, RZ, P3, P6 ;  /* 0x000000ffff138210 */ /* 0x000fe40001fec4ff */
[----:B------:R-:W-:Y:S01]  /*1900*/  @!P0 IADD3 R18, P3, P6, R18, R8, R43 ;  /* 0x0000000812128210 */ /* 0x000fe20007e7e02b */
[----:B------:R-:W-:-:S03]  /*1910*/  VIADD R8, R0, 0x1 ;  /* 0x0000000100087836 */ /* 0x000fc60000000000 */
[----:B------:R-:W-:Y:S02]  /*1920*/  @!P0 IADD3.X R19, PT, PT, RZ, R19, RZ, P3, P6 ;  /* 0x00000013ff138210 */ /* 0x000fe40001fec4ff */
[----:B------:R-:W-:-:S05]  /*1930*/  LOP3.LUT R9, R8, 0xffff, RZ, 0xc0, !PT ;  /* 0x0000ffff08097812 */ /* 0x000fca00078ec0ff */
[----:B------:R-:W-:-:S05]  /*1940*/  IMAD R12, R9, 0x1c72, RZ ;  /* 0x00001c72090c7824 */ /* 0x000fca00078e02ff */
[----:B------:R-:W-:-:S04]  /*1950*/  SHF.R.U32.HI R12, RZ, 0x10, R12 ;  /* 0x00000010ff0c7819 */ /* 0x000fc8000001160c */
[----:B------:R-:W-:Y:S01]  /*1960*/  PRMT R14, R12, 0x9910, RZ ;  /* 0x000099100c0e7816 */ /* 0x000fe200000000ff */
[----:B------:R-:W-:-:S03]  /*1970*/  IMAD R12, R9, 0x12f7, RZ ;  /* 0x000012f7090c7824 */ /* 0x000fc600078e02ff */
[----:B------:R-:W-:Y:S02]  /*1980*/  MOV R9, R14 ;  /* 0x0000000e00097202 */ /* 0x000fe40000000f00 */
[----:B------:R-:W-:-:S03]  /*1990*/  SHF.R.U32.HI R12, RZ, 0x11, R12 ;  /* 0x00000011ff0c7819 */ /* 0x000fc6000001160c */
[----:B------:R-:W-:Y:S01]  /*19a0*/  IMAD R9, R9, 0x9, RZ ;  /* 0x0000000909097824 */ /* 0x000fe200078e02ff */
[----:B------:R-:W-:-:S03]  /*19b0*/  PRMT R12, R12, 0x9910, RZ ;  /* 0x000099100c0c7816 */ /* 0x000fc600000000ff */
[----:B------:R-:W-:Y:S02]  /*19c0*/  IMAD.MOV R9, RZ, RZ, -R9 ;  /* 0x000000ffff097224 */ /* 0x000fe400078e0a09 */
[----:B------:R-:W-:-:S03]  /*19d0*/  IMAD R14, R12, 0x31, RZ ;  /* 0x000000310c0e7824 */ /* 0x000fc600078e02ff */
[----:B------:R-:W-:-:S04]  /*19e0*/  PRMT R9, R9, 0x7710, RZ ;  /* 0x0000771009097816 */ /* 0x000fc800000000ff */
[----:B------:R-:W-:Y:S02]  /*19f0*/  IADD3 R12, PT, PT, R8, R9, RZ ;  /* 0x00000009080c7210 */ /* 0x000fe40007ffe0ff */
[----:B------:R-:W-:Y:S02]  /*1a00*/  @!P1 LOP3.LUT R9, R14, 0xffff, RZ, 0xc0, !PT ;  /* 0x0000ffff0e099812 */ /* 0x000fe400078ec0ff */
[----:B------:R-:W-:-:S04]  /*1a10*/  @!P1 LOP3.LUT R12, R12, 0xffff, RZ, 0xc0, !PT ;  /* 0x0000ffff0c0c9812 */ /* 0x000fc800078ec0ff */
[----:B------:R-:W-:Y:S01]  /*1a20*/  @!P1 IADD3 R12, P3, P6, R9, R2, R12 ;  /* 0x00000002090c9210 */ /* 0x000fe20007e7e00c */
[----:B------:R-:W-:-:S03]  /*1a30*/  VIADD R9, R0, 0x2 ;  /* 0x0000000200097836 */ /* 0x000fc60000000000 */
[----:B------:R-:W-:Y:S02]  /*1a40*/  @!P1 IADD3.X R8, PT, PT, RZ, RZ, RZ, P3, P6 ;  /* 0x000000ffff089210 */ /* 0x000fe40001fec4ff */
[----:B------:R-:W-:-:S05]  /*1a50*/  LOP3.LUT R14, R9, 0xffff, RZ, 0xc0, !PT ;  /* 0x0000ffff090e7812 */ /* 0x000fca00078ec0ff */
[C---:B------:R-:W-:Y:S02]  /*1a60*/  IMAD R15, R14.reuse, 0x1c72, RZ ;  /* 0x00001c720e0f7824 */ /* 0x040fe400078e02ff */
[----:B------:R-:W-:-:S03]  /*1a70*/  IMAD R14, R14, 0x12f7, RZ ;  /* 0x000012f70e0e7824 */ /* 0x000fc600078e02ff */
[----:B------:R-:W-:Y:S02]  /*1a80*/  SHF.R.U32.HI R15, RZ, 0x10, R15 ;  /* 0x00000010ff0f7819 */ /* 0x000fe4000001160f */
[----:B------:R-:W-:Y:S02]  /*1a90*/  SHF.R.U32.HI R14, RZ, 0x11, R14 ;  /* 0x00000011ff0e7819 */ /* 0x000fe4000001160e */
[----:B------:R-:W-:Y:S02]  /*1aa0*/  PRMT R15, R15, 0x9910, RZ ;  /* 0x000099100f0f7816 */ /* 0x000fe400000000ff */
[----:B------:R-:W-:-:S03]  /*1ab0*/  PRMT R14, R14, 0x9910, RZ ;  /* 0x000099100e0e7816 */ /* 0x000fc600000000ff */
[----:B------:R-:W-:Y:S02]  /*1ac0*/  IMAD R15, R15, 0x9, RZ ;  /* 0x000000090f0f7824 */ /* 0x000fe400078e02ff */
[----:B------:R-:W-:-:S03]  /*1ad0*/  IMAD R14, R14, 0x31, RZ ;  /* 0x000000310e0e7824 */ /* 0x000fc600078e02ff */
[----:B------:R-:W-:-:S04]  /*1ae0*/  IADD3 R15, PT, PT, RZ, -R15, RZ ;  /* 0x8000000fff0f7210 */ /* 0x000fc80007ffe0ff */
[----:B------:R-:W-:Y:S01]  /*1af0*/  PRMT R16, R15, 0x7710, RZ ;  /* 0x000077100f107816 */ /* 0x000fe200000000ff */
[----:B------:R-:W-:-:S04]  /*1b00*/  @!P2 IMAD R15, R10, 0x310, RZ ;  /* 0x000003100a0fa824 */ /* 0x000fc800078e02ff */
[----:B------:R-:W-:Y:S01]  /*1b10*/  IMAD.IADD R16, R9, 0x1, R16 ;  /* 0x0000000109107824 */ /* 0x000fe200078e0210 */
[----:B------:R-:W-:-:S04]  /*1b20*/  @!P2 LOP3.LUT R9, R14, 0xffff, RZ, 0xc0, !PT ;  /* 0x0000ffff0e09a812 */ /* 0x000fc800078ec0ff */
[----:B------:R-:W-:-:S04]  /*1b30*/  @!P2 LOP3.LUT R14, R16, 0xffff, RZ, 0xc0, !PT ;  /* 0x0000ffff100ea812 */ /* 0x000fc800078ec0ff */
[----:B------:R-:W-:Y:S01]  /*1b40*/  @!P2 IADD3 R9, P3, P6, R9, R2, R14 ;  /* 0x000000020909a210 */ /* 0x000fe20007e7e00e */
[----:B------:R-:W-:-:S03]  /*1b50*/  @!P1 IMAD R14, R10, 0x310, RZ ;  /* 0x000003100a0e9824 */ /* 0x000fc600078e02ff */
[----:B------:R-:W-:Y:S02]  /*1b60*/  @!P2 IADD3.X R16, PT, PT, RZ, RZ, RZ, P3, P6 ;  /* 0x000000ffff10a210 */ /* 0x000fe40001fec4ff */
[----:B------:R-:W-:-:S04]  /*1b70*/  @!P1 IADD3 R14, P3, P6, R14, R12, R41 ;  /* 0x0000000c0e0e9210 */ /* 0x000fc80007e7e029 */
[----:B------:R-:W-:Y:S02]  /*1b80*/  @!P1 IADD3.X R25, PT, PT, RZ, R8, RZ, P3, P6 ;  /* 0x00000008ff199210 */ /* 0x000fe40001fec4ff */
[----:B------:R-:W-:Y:S02]  /*1b90*/  @!P2 IADD3 R15, P3, P6, R15, R9, R40 ;  /* 0x000000090f0fa210 */ /* 0x000fe40007e7e028 */
[----:B------:R-:W0:Y:S02]  /*1ba0*/  @!P1 LDC.64 R8, c[0x0][0x380] ;  /* 0x0000e000ff089b82 */ /* 0x000e240000000a00 */
[----:B------:R-:W-:Y:S02]  /*1bb0*/  @!P2 IADD3.X R16, PT, PT, RZ, R16, RZ, P3, P6 ;  /* 0x00000010ff10a210 */ /* 0x000fe40001fec4ff */
[----:B------:R-:W-:Y:S02]  /*1bc0*/  ISETP.NE.AND P3, PT, R13, RZ, PT ;  /* 0x000000ff0d00720c */ /* 0x000fe40003f65270 */
[----:B0-----:R-:W-:-:S04]  /*1bd0*/  @!P1 LEA R12, P6, R14, R8, 0x2 ;  /* 0x000000080e0c9211 */ /* 0x001fc800078c10ff */
[----:B------:R-:W-:Y:S02]  /*1be0*/  @!P1 LEA.HI.X R13, R14, R9, R25, 0x2, P6 ;  /* 0x000000090e0d9211 */ /* 0x000fe400030f1419 */
[----:B------:R-:W0:Y:S02]  /*1bf0*/  @!P2 LDC.64 R8, c[0x0][0x380] ;  /* 0x0000e000ff08ab82 */ /* 0x000e240000000a00 */
[----:B0-----:R-:W-:-:S04]  /*1c00*/  @!P2 LEA R14, P6, R15, R8, 0x2 ;  /* 0x000000080f0ea211 */ /* 0x001fc800078c10ff */
[----:B------:R-:W-:Y:S02]  /*1c10*/  @!P2 LEA.HI.X R15, R15, R9, R16, 0x2, P6 ;  /* 0x000000090f0fa211 */ /* 0x000fe400030f1410 */
[----:B------:R-:W0:Y:S01]  /*1c20*/  @!P3 LDC.64 R8, c[0x0][0x380] ;  /* 0x0000e000ff08bb82 */ /* 0x000e220000000a00 */
[----:B------:R-:W-:Y:S02]  /*1c30*/  IMAD.MOV.U32 R53, RZ, RZ, RZ ;  /* 0x000000ffff357224 */ /* 0x000fe400078e00ff */
[----:B------:R-:W2:Y:S01]  /*1c40*/  @!P2 LDG.E.CONSTANT R27, desc[UR6][R14.64+-0x20] ;  /* 0xffffe0060e1ba981 */ /* 0x000ea2000c1e9900 */
[----:B0-----:R-:W-:-:S04]  /*1c50*/  @!P3 LEA R16, P6, R17, R8, 0x2 ;  /* 0x000000081110b211 */ /* 0x001fc800078c10ff */
[----:B------:R-:W-:Y:S02]  /*1c60*/  @!P3 LEA.HI.X R17, R17, R9, R24, 0x2, P6 ;  /* 0x000000091111b211 */ /* 0x000fe400030f1418 */
[----:B------:R-:W0:Y:S03]  /*1c70*/  @!P4 LDC.64 R8, c[0x0][0x380] ;  /* 0x0000e000ff08cb82 */ /* 0x000e260000000a00 */
[----:B------:R-:W3:Y:S01]  /*1c80*/  @!P3 LDG.E.CONSTANT R51, desc[UR6][R16.64+-0x20] ;  /* 0xffffe0061033b981 */ /* 0x000ee2000c1e9900 */
[----:B0-----:R-:W-:-:S04]  /*1c90*/  @!P4 LEA R24, P6, R22, R8, 0x2 ;  /* 0x000000081618c211 */ /* 0x001fc800078c10ff */
[----:B------:R-:W-:Y:S02]  /*1ca0*/  @!P4 LEA.HI.X R25, R22, R9, R23, 0x2, P6 ;  /* 0x000000091619c211 */ /* 0x000fe400030f1417 */
[----:B------:R-:W0:Y:S03]  /*1cb0*/  @!P5 LDC.64 R8, c[0x0][0x380] ;  /* 0x0000e000ff08db82 */ /* 0x000e260000000a00 */
[----:B------:R-:W4:Y:S01]  /*1cc0*/  @!P4 LDG.E.CONSTANT R53, desc[UR6][R24.64+-0x20] ;  /* 0xffffe0061835c981 */ /* 0x000f22000c1e9900 */
[----:B0-----:R-:W-:-:S04]  /*1cd0*/  @!P5 LEA R22, P6, R20, R8, 0x2 ;  /* 0x000000081416d211 */ /* 0x001fc800078c10ff */
[----:B------:R-:W-:Y:S01]  /*1ce0*/  @!P5 LEA.HI.X R23, R20, R9, R21, 0x2, P6 ;  /* 0x000000091417d211 */ /* 0x000fe200030f1415 */
[----:B------:R-:W-:Y:S01]  /*1cf0*/  HFMA2 R21, -RZ, RZ, 0, 0 ;  /* 0x00000000ff157431 */ /* 0x000fe200000001ff */
[----:B------:R-:W0:Y:S05]  /*1d00*/  @!P0 LDC.64 R8, c[0x0][0x380] ;  /* 0x0000e000ff088b82 */ /* 0x000e2a0000000a00 */
[----:B------:R-:W5:Y:S01]  /*1d10*/  @!P1 LDG.E.CONSTANT R21, desc[UR6][R12.64+-0x20] ;  /* 0xffffe0060c159981 */ /* 0x000f62000c1e9900 */
[----:B0-----:R-:W-:-:S04]  /*1d20*/  @!P0 LEA R8, P6, R18, R8, 0x2 ;  /* 0x0000000812088211 */ /* 0x001fc800078c10ff */
[----:B------:R-:W-:Y:S02]  /*1d30*/  @!P0 LEA.HI.X R9, R18, R9, R19, 0x2, P6 ;  /* 0x0000000912098211 */ /* 0x000fe400030f1413 */
[----:B------:R-:W-:Y:S02]  /*1d40*/  CS2R R18, SRZ ;  /* 0x0000000000127805 */ /* 0x000fe4000001ff00 */
[----:B------:R-:W-:-:S04]  /*1d50*/  ISETP.NE.AND P6, PT, R50, RZ, PT ;  /* 0x000000ff3200720c */ /* 0x000fc80003fc5270 */
[----:B------:R-:W5:Y:S04]  /*1d60*/  @!P5 LDG.E.CONSTANT R18, desc[UR6][R22.64+-0x20] ;  /* 0xffffe0061612d981 */ /* 0x000f68000c1e9900 */
[----:B------:R-:W5:Y:S01]  /*1d70*/  @!P0 LDG.E.CONSTANT R19, desc[UR6][R8.64+-0x20] ;  /* 0xffffe00608138981 */ /* 0x000f62000c1e9900 */
[----:B------:R-:W-:Y:S01]  /*1d80*/  UPLOP3.LUT UP1, UPT, UPT, UPT, UP0, 0x80, 0x8 ;  /* 0x000000000008789c */ /* 0x000fe20003f2f000 */
[----:B------:R-:W-:Y:S02]  /*1d90*/  BSSY.RECONVERGENT B0, `(.L_x_24) ;  /* 0x0000014000007945 */ /* 0x000fe40003800200 */
[----:B--2---:R0:W-:Y:S04]  /*1da0*/  STS [R42+0x8], R27 ;  /* 0x0000081b2a007388 */ /* 0x0041e80000000800 */
[----:B---3--:R0:W-:Y:S04]  /*1db0*/  STS [R42+0xc], R51 ;  /* 0x00000c332a007388 */ /* 0x0081e80000000800 */
[----:B----4-:R0:W-:Y:S04]  /*1dc0*/  STS [R42+0x10], R53 ;  /* 0x000010352a007388 */ /* 0x0101e80000000800 */
[----:B-----5:R0:W-:Y:S04]  /*1dd0*/  STS [R42+0x4], R21 ;  /* 0x000004152a007388 */ /* 0x0201e80000000800 */
[----:B------:R0:W-:Y:S04]  /*1de0*/  STS [R42+0x14], R18 ;  /* 0x000014122a007388 */ /* 0x0001e80000000800 */
[----:B------:R0:W-:Y:S01]  /*1df0*/  STS [R42], R19 ;  /* 0x000000132a007388 */ /* 0x0001e20000000800 */
[----:B------:R-:W-:Y:S05]  /*1e00*/  @P6 BRA `(.L_x_25) ;  /* 0x0000000000306947 */ /* 0x000fea0003800000 */
[----:B------:R-:W-:Y:S01]  /*1e10*/  ISETP.NE.AND P6, PT, R49, RZ, PT ;  /* 0x000000ff3100720c */ /* 0x000fe20003fc5270 */
[----:B------:R-:W-:Y:S01]  /*1e20*/  BSSY.RECONVERGENT B1, `(.L_x_26) ;  /* 0x0000009000017945 */ /* 0x000fe20003800200 */
[----:B------:R-:W-:-:S11]  /*1e30*/  MOV R9, RZ ;  /* 0x000000ff00097202 */ /* 0x000fd60000000f00 */
[----:B------:R-:W-:Y:S05]  /*1e40*/  @P6 BRA `(.L_x_27) ;  /* 0x0000000000186947 */ /* 0x000fea0003800000 */
[----:B------:R-:W-:-:S05]  /*1e50*/  IMAD R9, R10, 0x310, RZ ;  /* 0x000003100a097824 */ /* 0x000fca00078e02ff */
[----:B------:R-:W-:-:S05]  /*1e60*/  IADD3 R9, P6, PT, R9, R6, RZ ;  /* 0x0000000609097210 */ /* 0x000fca0007fde0ff */
[----:B------:R-:W-:Y:S01]  /*1e70*/  IMAD.X R12, RZ, RZ, R7, P6 ;  /* 0x000000ffff0c7224 */ /* 0x000fe200030e0607 */
[----:B------:R-:W-:-:S04]  /*1e80*/  LEA R8, P6, R9, UR8, 0x2 ;  /* 0x0000000809087c11 */ /* 0x000fc8000f8c10ff */
[----:B------:R-:W-:-:S06]  /*1e90*/  LEA.HI.X R9, R9, UR9, R12, 0x2, P6 ;  /* 0x0000000909097c11 */ /* 0x000fcc000b0f140c */
[----:B------:R1:W5:Y:S03]  /*1ea0*/  LDG.E.CONSTANT R9, desc[UR6][R8.64+-0x20] ;  /* 0xffffe00608097981 */ /* 0x000366000c1e9900 */
.L_x_27:
[----:B------:R-:W-:Y:S05]  /*1eb0*/  BSYNC.RECONVERGENT B1 ;  /* 0x0000000000017941 */ /* 0x000fea0003800200 */
.L_x_26:
[----:B-----5:R2:W-:Y:S02]  /*1ec0*/  STS [R42+0x18], R9 ;  /* 0x000018092a007388 */ /* 0x0205e40000000800 */
.L_x_25:
[----:B------:R-:W-:Y:S05]  /*1ed0*/  BSYNC.RECONVERGENT B0 ;  /* 0x0000000000007941 */ /* 0x000fea0003800200 */
.L_x_24:
[----:B------:R-:W-:Y:S01]  /*1ee0*/  ISETP.NE.AND P6, PT, R48, RZ, PT ;  /* 0x000000ff3000720c */ /* 0x000fe20003fc5270 */
[----:B------:R-:W-:-:S12]  /*1ef0*/  BSSY.RECONVERGENT B0, `(.L_x_28) ;  /* 0x000000e000007945 */ /* 0x000fd80003800200 */
[----:B------:R-:W-:Y:S05]  /*1f00*/  @P6 BRA `(.L_x_29) ;  /* 0x0000000000306947 */ /* 0x000fea0003800000 */
[----:B------:R-:W-:Y:S01]  /*1f10*/  ISETP.NE.AND P6, PT, R47, RZ, PT ;  /* 0x000000ff2f00720c */ /* 0x000fe20003fc5270 */
[----:B------:R-:W-:Y:S01]  /*1f20*/  BSSY.RECONVERGENT B1, `(.L_x_30) ;  /* 0x0000009000017945 */ /* 0x000fe20003800200 */
[----:B--2---:R-:W-:-:S11]  /*1f30*/  HFMA2 R9, -RZ, RZ, 0, 0 ;  /* 0x00000000ff097431 */ /* 0x004fd600000001ff */
[----:B------:R-:W-:Y:S05]  /*1f40*/  @P6 BRA `(.L_x_31) ;  /* 0x0000000000186947 */ /* 0x000fea0003800000 */
[----:B------:R-:W-:-:S05]  /*1f50*/  IMAD R9, R10, 0x310, RZ ;  /* 0x000003100a097824 */ /* 0x000fca00078e02ff */
[----:B------:R-:W-:-:S05]  /*1f60*/  IADD3 R9, P6, PT, R9, R4, RZ ;  /* 0x0000000409097210 */ /* 0x000fca0007fde0ff */
[----:B------:R-:W-:Y:S01]  /*1f70*/  IMAD.X R12, RZ, RZ, R5, P6 ;  /* 0x000000ffff0c7224 */ /* 0x000fe200030e0605 */
[----:B-1----:R-:W-:-:S04]  /*1f80*/  LEA R8, P6, R9, UR8, 0x2 ;  /* 0x0000000809087c11 */ /* 0x002fc8000f8c10ff */
[----:B------:R-:W-:-:S06]  /*1f90*/  LEA.HI.X R9, R9, UR9, R12, 0x2, P6 ;  /* 0x0000000909097c11 */ /* 0x000fcc000b0f140c */
[----:B------:R2:W5:Y:S03]  /*1fa0*/  LDG.E.CONSTANT R9, desc[UR6][R8.64+-0x20] ;  /* 0xffffe00608097981 */ /* 0x000566000c1e9900 */
.L_x_31:
[----:B------:R-:W-:Y:S05]  /*1fb0*/  BSYNC.RECONVERGENT B1 ;  /* 0x0000000000017941 */ /* 0x000fea0003800200 */
.L_x_30:
[----:B-----5:R3:W-:Y:S02]  /*1fc0*/  STS [R42+0x1c], R9 ;  /* 0x00001c092a007388 */ /* 0x0207e40000000800 */
.L_x_29:
[----:B------:R-:W-:Y:S05]  /*1fd0*/  BSYNC.RECONVERGENT B0 ;  /* 0x0000000000007941 */ /* 0x000fea0003800200 */
.L_x_28:
[----:B------:R-:W4:Y:S01]  /*1fe0*/  S2R R13, SR_TID.Z ;  /* 0x00000000000d7919 */ /* 0x000f220000002300 */
[----:B-123--:R-:W1:Y:S01]  /*1ff0*/  LDC.64 R8, c[0x0][0x388] ;  /* 0x0000e200ff087b82 */ /* 0x00ee620000000a00 */
[----:B----4-:R-:W-:-:S05]  /*2000*/  LEA R15, R28, R13, 0x3 ;  /* 0x0000000d1c0f7211 */ /* 0x010fca00078e18ff */
[----:B------:R-:W-:-:S04]  /*2010*/  IMAD R15, R15, 0x120, RZ ;  /* 0x000001200f0f7824 */ /* 0x000fc800078e02ff */
[----:B------:R-:W-:-:S04]  /*2020*/  IMAD R15, R30, 0x15, R15 ;  /* 0x000000151e0f7824 */ /* 0x000fc800078e020f */
[----:B------:R-:W-:-:S04]  /*2030*/  IMAD R15, R10, 0x90, R15 ;  /* 0x000000900a0f7824 */ /* 0x000fc800078e020f */
[----:B-1----:R-:W-:-:S05]  /*2040*/  IMAD.WIDE.U32 R8, R15, 0x4, R8 ;  /* 0x000000040f087825 */ /* 0x002fca00078e0008 */
[----:B------:R-:W2:Y:S04]  /*2050*/  LDG.E.CONSTANT R10, desc[UR6][R8.64] ;  /* 0x00000006080a7981 */ /* 0x000ea8000c1e9900 */
[----:B------:R-:W3:Y:S04]  /*2060*/  LDG.E.CONSTANT R12, desc[UR6][R8.64+0x4] ;  /* 0x00000406080c7981 */ /* 0x000ee8000c1e9900 */
[----:B------:R-:W4:Y:S04]  /*2070*/  LDG.E.CONSTANT R14, desc[UR6][R8.64+0x8] ;  /* 0x00000806080e7981 */ /* 0x000f28000c1e9900 */
[----:B------:R-:W5:Y:S04]  /*2080*/  LDG.E.CONSTANT R16, desc[UR6][R8.64+0xc] ;  /* 0x00000c0608107981 */ /* 0x000f68000c1e9900 */
[----:B0-----:R-:W5:Y:S04]  /*2090*/  LDG.E.CONSTANT R18, desc[UR6][R8.64+0x10] ;  /* 0x0000100608127981 */ /* 0x001f68000c1e9900 */
[----:B------:R-:W5:Y:S04]  /*20a0*/  LDG.E.CONSTANT R20, desc[UR6][R8.64+0x14] ;  /* 0x0000140608147981 */ /* 0x000f68000c1e9900 */
        /* <DEDUP_REMOVED lines=11> */
[----:B--2---:R0:W-:Y:S04]  /*2160*/  STS [R33], R10 ;  /* 0x0000000a21007388 */ /* 0x0041e80000000800 */
[----:B0-----:R-:W2:Y:S04]  /*2170*/  LDG.E.CONSTANT R10, desc[UR6][R8.64+0x30] ;  /* 0x00003006080a7981 */ /* 0x001ea8000c1e9900 */
[----:B---3--:R0:W-:Y:S02]  /*2180*/  STS [R33+0x4], R12 ;  /* 0x0000040c21007388 */ /* 0x0081e40000000800 */
[----:B0-----:R-:W-:-:S05]  /*2190*/  VIADD R12, R3, 0x6 ;  /* 0x00000006030c7836 */ /* 0x001fca0000000000 */
[----:B------:R-:W-:Y:S01]  /*21a0*/  LOP3.LUT R12, R12, 0xffff, RZ, 0xc0, !PT ;  /* 0x0000ffff0c0c7812 */ /* 0x000fe200078ec0ff */
[----:B----4-:R0:W-:Y:S04]  /*21b0*/  STS [R33+0x8], R14 ;  /* 0x0000080e21007388 */ /* 0x0101e80000000800 */
[----:B------:R-:W-:Y:S01]  /*21c0*/  IMAD R12, R12, 0x2aab, RZ ;  /* 0x00002aab0c0c7824 */ /* 0x000fe200078e02ff */
[----:B-----5:R0:W-:Y:S04]  /*21d0*/  STS [R33+0xc], R16 ;  /* 0x00000c1021007388 */ /* 0x0201e80000000800 */
[----:B------:R0:W-:Y:S01]  /*21e0*/  STS [R33+0x10], R18 ;  /* 0x0000101221007388 */ /* 0x0001e20000000800 */
[----:B------:R-:W-:-:S03]  /*21f0*/  LEA.HI R12, R12, R13, RZ, 0xd ;  /* 0x0000000d0c0c7211 */ /* 0x000fc600078f68ff */
[----:B------:R0:W-:Y:S04]  /*2200*/  STS [R33+0x14], R20 ;  /* 0x0000141421007388 */ /* 0x0001e80000000800 */
        /* <DEDUP_REMOVED lines=10> */
[----:B------:R0:W-:Y:S01]  /*22b0*/  STS [R33+0x44], R27 ;  /* 0x0000441b21007388 */ /* 0x0001e20000000800 */
[----:B------:R-:W-:Y:S01]  /*22c0*/  ISETP.GT.U32.AND P6, PT, R12, 0x7, PT ;  /* 0x000000070c00780c */ /* 0x000fe20003fc4070 */
[----:B------:R-:W-:Y:S02]  /*22d0*/  BSSY.RECONVERGENT B0, `(.L_x_32) ;  /* 0x0000010000007945 */ /* 0x000fe40003800200 */
[----:B--2---:R0:W-:Y:S10]  /*22e0*/  STS [R33+0x30], R10 ;  /* 0x0000300a21007388 */ /* 0x0041f40000000800 */
[----:B------:R-:W-:Y:S05]  /*22f0*/  @P6 BRA `(.L_x_33) ;  /* 0x0000000000346947 */ /* 0x000fea0003800000 */
[----:B------:R-:W-:Y:S02]  /*2300*/  ISETP.NE.AND P6, PT, R44, RZ, PT ;  /* 0x000000ff2c00720c */ /* 0x000fe40003fc5270 */
[----:B------:R-:W-:Y:S02]  /*2310*/  P2R R13, PR, RZ, 0x2 ;  /* 0x00000002ff0d7803 */ /* 0x000fe40000000000 */
[----:B0-----:R-:W-:Y:S02]  /*2320*/  P2R R15, PR, RZ, 0x1 ;  /* 0x00000001ff0f7803 */ /* 0x001fe40000000000 */
[----:B------:R-:W-:Y:S02]  /*2330*/  ISETP.NE.AND P1, PT, R46, RZ, PT ;  /* 0x000000ff2e00720c */ /* 0x000fe40003f25270 */
[----:B------:R-:W-:-:S05]  /*2340*/  ISETP.NE.AND P0, PT, R45, RZ, PT ;  /* 0x000000ff2d00720c */ /* 0x000fca0003f05270 */
[----:B------:R-:W2:Y:S06]  /*2350*/  @!P6 LDG.E.CONSTANT R14, desc[UR6][R8.64+0x50] ;  /* 0x00005006080ee981 */ /* 0x000eac000c1e9900 */
[----:B------:R-:W3:Y:S04]  /*2360*/  @!P1 LDG.E.CONSTANT R10, desc[UR6][R8.64+0x48] ;  /* 0x00004806080a9981 */ /* 0x000ee8000c1e9900 */
[----:B------:R-:W4:Y:S04]  /*2370*/  @!P0 LDG.E.CONSTANT R12, desc[UR6][R8.64+0x4c] ;  /* 0x00004c06080c8981 */ /* 0x000f28000c1e9900 */
[----:B--2---:R1:W-:Y:S04]  /*2380*/  @!P6 STS [R33+0x50], R14 ;  /* 0x0000500e2100e388 */ /* 0x0043e80000000800 */
[----:B---3--:R1:W-:Y:S01]  /*2390*/  @!P1 STS [R33+0x48], R10 ;  /* 0x0000480a21009388 */ /* 0x0083e20000000800 */
[----:B------:R-:W-:-:S03]  /*23a0*/  ISETP.NE.AND P1, PT, R13, RZ, PT ;  /* 0x000000ff0d00720c */ /* 0x000fc60003f25270 */
[----:B----4-:R1:W-:Y:S01]  /*23b0*/  @!P0 STS [R33+0x4c], R12 ;  /* 0x00004c0c21008388 */ /* 0x0103e20000000800 */
[----:B------:R-:W-:-:S13]  /*23c0*/  ISETP.NE.AND P0, PT, R15, RZ, PT ;  /* 0x000000ff0f00720c */ /* 0x000fda0003f05270 */
.L_x_33:
[----:B------:R-:W-:Y:S05]  /*23d0*/  BSYNC.RECONVERGENT B0 ;  /* 0x0000000000007941 */ /* 0x000fea0003800200 */
.L_x_32:
[----:B------:R-:W-:Y:S01]  /*23e0*/  BAR.SYNC.DEFER_BLOCKING 0x0 ;  /* 0x0000000000007b1d */ /* 0x000fe20000010000 */
[----:B------:R-:W-:-:S05]  /*23f0*/  UPLOP3.LUT UP0, UPT, UPT, UPT, UPT, 0x40, 0x4 ;  /* 0x000000000004789c */ /* 0x000fca0003f0e870 */
[----:B------:R-:W-:Y:S04]  /*2400*/  LDS R8, [R32] ;  /* 0x0000000020087984 */ /* 0x000fe80000000800 */
[----:B0-----:R-:W0:Y:S04]  /*2410*/  LDS.128 R16, [R31] ;  /* 0x000000001f107984 */ /* 0x001e280000000c00 */
[----:B-1----:R-:W1:Y:S04]  /*2420*/  LDS R10, [R32+0x24] ;  /* 0x00002400200a7984 */ /* 0x002e680000000800 */
[----:B------:R-:W-:Y:S04]  /*2430*/  LDS R25, [R32+0x48] ;  /* 0x0000480020197984 */ /* 0x000fe80000000800 */
[----:B------:R-:W2:Y:S04]  /*2440*/  LDS.128 R20, [R31+0x10] ;  /* 0x000010001f147984 */ /* 0x000ea80000000c00 */
[----:B------:R-:W-:Y:S04]  /*2450*/  LDS R24, [R32+0x6c] ;  /* 0x00006c0020187984 */ /* 0x000fe80000000800 */
[----:B------:R-:W3:Y:S04]  /*2460*/  LDS.128 R12, [R31+0x20] ;  /* 0x000020001f0c7984 */ /* 0x000ee80000000c00 */
[----:B------:R-:W-:Y:S04]  /*2470*/  LDS R26, [R32+0xb4] ;  /* 0x0000b400201a7984 */ /* 0x000fe80000000800 */
[----:B------:R-:W-:Y:S04]  /*2480*/  LDS R52, [R32+0x8] ;  /* 0x0000080020347984 */ /* 0x000fe80000000800 */
[----:B------:R-:W-:Y:S01]  /*2490*/  LDS R51, [R32+0x5ec] ;  /* 0x0005ec0020337984 */ /* 0x000fe20000000800 */
[----:B0-----:R-:W-:-:S04]  /*24a0*/  FFMA R11, R8, R16, R11 ;  /* 0x00000010080b7223 */ /* 0x001fc8000000000b */
[----:B-1----:R-:W-:Y:S02]  /*24b0*/  FFMA R16, R10, R19, R11 ;  /* 0x000000130a107223 */ /* 0x002fe4000000000b */
[----:B------:R-:W-:Y:S04]  /*24c0*/  LDS R19, [R32+0x90] ;  /* 0x0000900020137984 */ /* 0x000fe80000000800 */
[----:B------:R-:W0:Y:S01]  /*24d0*/  LDS.128 R8, [R31+0x30] ;  /* 0x000030001f087984 */ /* 0x000e220000000c00 */
[----:B--2---:R-:W-:-:S03]  /*24e0*/  FFMA R25, R25, R22, R16 ;  /* 0x0000001619197223 */ /* 0x004fc60000000010 */
[----:B------:R-:W1:Y:S04]  /*24f0*/  LDS R22, [R32+0x4] ;  /* 0x0000040020167984 */ /* 0x000e680000000800 */
[----:B------:R-:W-:Y:S01]  /*2500*/  LDS R16, [R32+0x4c] ;  /* 0x00004c0020107984 */ /* 0x000fe20000000800 */
[----:B---3--:R-:W-:-:S03]  /*2510*/  FFMA R24, R24, R13, R25 ;  /* 0x0000000d18187223 */ /* 0x008fc60000000019 */
[----:B------:R-:W2:Y:S01]  /*2520*/  LDS R13, [R32+0x28] ;  /* 0x00002800200d7984 */ /* 0x000ea20000000800 */
[----:B0-----:R-:W-:-:S04]  /*2530*/  FFMA R19, R19, R8, R24 ;  /* 0x0000000813137223 */ /* 0x001fc80000000018 */
[----:B------:R-:W-:Y:S02]  /*2540*/  FFMA R19, R26, R11, R19 ;  /* 0x0000000b1a137223 */ /* 0x000fe40000000013 */
[----:B------:R-:W0:Y:S02]  /*2550*/  LDS R11, [R32+0x70] ;  /* 0x00007000200b7984 */ /* 0x000e240000000800 */
[----:B-1----:R-:W-:Y:S02]  /*2560*/  FFMA R8, R22, R17, R19 ;  /* 0x0000001116087223 */ /* 0x002fe40000000013 */
[----:B------:R-:W1:Y:S02]  /*2570*/  LDS R22, [R32+0x94] ;  /* 0x0000940020167984 */ /* 0x000e640000000800 */
[----:B--2---:R-:W-:Y:S02]  /*2580*/  FFMA R13, R13, R20, R8 ;  /* 0x000000140d0d7223 */ /* 0x004fe40000000008 */
[----:B------:R-:W-:Y:S02]  /*2590*/  LDS R17, [R32+0xb8] ;  /* 0x0000b80020117984 */ /* 0x000fe40000000800 */
[----:B------:R-:W-:-:S02]  /*25a0*/  FFMA R20, R16, R23, R13 ;  /* 0x0000001710147223 */ /* 0x000fc4000000000d */
[----:B------:R-:W2:Y:S04]  /*25b0*/  LDS.128 R24, [R31+0x40] ;  /* 0x000040001f187984 */ /* 0x000ea80000000c00 */
[----:B------:R-:W3:Y:S04]  /*25c0*/  LDS R16, [R32+0x2c] ;  /* 0x00002c0020107984 */ /* 0x000ee80000000800 */
[----:B------:R-:W4:Y:S04]  /*25d0*/  LDS R13, [R32+0x50] ;  /* 0x00005000200d7984 */ /* 0x000f280000000800 */
[----:B------:R-:W5:Y:S01]  /*25e0*/  LDS R8, [R32+0x74] ;  /* 0x0000740020087984 */ /* 0x000f620000000800 */
[----:B0-----:R-:W-:-:S03]  /*25f0*/  FFMA R11, R11, R14, R20 ;  /* 0x0000000e0b0b7223 */ /* 0x001fc60000000014 */
[----:B------:R-:W-:Y:S01]  /*2600*/  LDS R14, [R32+0xbc] ;  /* 0x0000bc00200e7984 */ /* 0x000fe20000000800 */
[----:B-1----:R-:W-:-:S03]  /*2610*/  FFMA R22, R22, R9, R11 ;  /* 0x0000000916167223 */ /* 0x002fc6000000000b */
[----:B------:R-:W0:Y:S04]  /*2620*/  LDS R9, [R32+0x98] ;  /* 0x0000980020097984 */ /* 0x000e280000000800 */
[----:B------:R-:W1:Y:S01]  /*2630*/  LDS R11, [R32+0xd8] ;  /* 0x0000d800200b7984 */ /* 0x000e620000000800 */
[----:B--2---:R-:W-:-:S03]  /*2640*/  FFMA R17, R17, R24, R22 ;  /* 0x0000001811117223 */ /* 0x004fc60000000016 */
[----:B------:R-:W-:Y:S01]  /*2650*/  LDS R24, [R32+0xfc] ;  /* 0x0000fc0020187984 */ /* 0x000fe20000000800 */
[----:B------:R-:W-:-:S03]  /*2660*/  FFMA R17, R52, R18, R17 ;  /* 0x0000001234117223 */ /* 0x000fc60000000011 */
[----:B------:R-:W-:Y:S01]  /*2670*/  LDS R52, [R32+0x1b8] ;  /* 0x0001b80020347984 */ /* 0x000fe20000000800 */
[----:B---3--:R-:W-:-:S03]  /*2680*/  FFMA R16, R16, R21, R17 ;  /* 0x0000001510107223 */ /* 0x008fc60000000011 */
[----:B------:R-:W-:Y:S01]  /*2690*/  LDS.128 R20, [R31+0x60] ;  /* 0x000060001f147984 */ /* 0x000fe20000000c00 */
[----:B----4-:R-:W-:-:S03]  /*26a0*/  FFMA R13, R13, R12, R16 ;  /* 0x0000000c0d0d7223 */ /* 0x010fc60000000010 */
[----:B------:R-:W2:Y:S01]  /*26b0*/  LDS.128 R16, [R31+0x50] ;  /* 0x000050001f107984 */ /* 0x000ea20000000c00 */
[----:B-----5:R-:W-:-:S03]  /*26c0*/  FFMA R8, R8, R15, R13 ;  /* 0x0000000f08087223 */ /* 0x020fc6000000000d */
[----:B------:R-:W3:Y:S04]  /*26d0*/  LDS R13, [R32+0x120] ;  /* 0x00012000200d7984 */ /* 0x000ee80000000800 */
[----:B------:R-:W4:Y:S01]  /*26e0*/  LDS R12, [R32+0x144] ;  /* 0x00014400200c7984 */ /* 0x000f220000000800 */
[----:B0-----:R-:W-:-:S04]  /*26f0*/  FFMA R9, R9, R10, R8 ;  /* 0x0000000a09097223 */ /* 0x001fc80000000008 */
[----:B------:R-:W-:Y:S02]  /*2700*/  FFMA R14, R14, R25, R9 ;  /* 0x000000190e0e7223 */ /* 0x000fe40000000009 */
[----:B------:R-:W-:Y:S02]  /*2710*/  LDS R25, [R32+0xdc] ;  /* 0x0000dc0020197984 */ /* 0x000fe40000000800 */
[----:B-1----:R-:W-:Y:S02]  /*2720*/  FFMA R11, R11, R26, R14 ;  /* 0x0000001a0b0b7223 */ /* 0x002fe4000000000e */
[----:B------:R-:W-:Y:S02]  /*2730*/  LDS R26, [R32+0x1d4] ;  /* 0x0001d400201a7984 */ /* 0x000fe40000000800 */
[----:B--2---:R-:W-:Y:S02]  /*2740*/  FFMA R24, R24, R17, R11 ;  /* 0x0000001118187223 */ /* 0x004fe4000000000b */
[----:B------:R-:W-:Y:S02]  /*2750*/  LDS R17, [R32+0x168] ;  /* 0x0001680020117984 */ /* 0x000fe40000000800 */
[----:B---3--:R-:W-:-:S02]  /*2760*/  FFMA R13, R13, R20, R24 ;  /* 0x000000140d0d7223 */ /* 0x008fc40000000018 */
[----:B------:R-:W0:Y:S02]  /*2770*/  LDS.128 R8, [R31+0x70] ;  /* 0x000070001f087984 */ /* 0x000e240000000c00 */
[----:B----4-:R-:W-:Y:S02]  /*2780*/  FFMA R20, R12, R23, R13 ;  /* 0x000000170c147223 */ /* 0x010fe4000000000d */
[----:B------:R-:W-:Y:S04]  /*2790*/  LDS R24, [R32+0x18c] ;  /* 0x00018c0020187984 */ /* 0x000fe80000000800 */
[----:B------:R-:W1:Y:S04]  /*27a0*/  LDS.128 R12, [R31+0x80] ;  /* 0x000080001f0c7984 */ /* 0x000e680000000c00 */
[----:B------:R-:W2:Y:S01]  /*27b0*/  LDS R23, [R32+0x100] ;  /* 0x0001000020177984 */ /* 0x000ea20000000800 */
[----:B0-----:R-:W-:-:S03]  /*27c0*/  FFMA R17, R17, R10, R20 ;  /* 0x0000000a11117223 */ /* 0x001fc60000000014 */
[----:B------:R-:W0:Y:S01]  /*27d0*/  LDS R20, [R32+0x124] ;  /* 0x0001240020147984 */ /* 0x000e220000000800 */
[----:B-1----:R-:W-:-:S03]  /*27e0*/  FFMA R24, R24, R13, R17 ;  /* 0x0000000d18187223 */ /* 0x002fc60000000011 */
[----:B------:R-:W1:Y:S01]  /*27f0*/  LDS R17, [R32+0x148] ;  /* 0x0001480020117984 */ /* 0x000e620000000800 */
[----:B------:R-:W-:-:S03]  /*2800*/  FFMA R10, R25, R27, R24 ;  /* 0x0000001b190a7223 */ /* 0x000fc60000000018 */
[----:B------:R-:W3:Y:S01]  /*2810*/  LDS R24, [R32+0x16c] ;  /* 0x00016c0020187984 */ /* 0x000ee20000000800 */
[----:B--2---:R-:W-:-:S03]  /*2820*/  FFMA R13, R23, R18, R10 ;  /* 0x00000012170d7223 */ /* 0x004fc6000000000a */
[----:B------:R-:W2:Y:S04]  /*2830*/  LDS R25, [R32+0x190] ;  /* 0x0001900020197984 */ /* 0x000ea80000000800 */
[----:B------:R-:W4:Y:S04]  /*2840*/  LDS R27, [R32+0xe0] ;  /* 0x0000e000201b7984 */ /* 0x000f280000000800 */
[----:B------:R-:W5:Y:S04]  /*2850*/  LDS R18, [R32+0x104] ;  /* 0x0001040020127984 */ /* 0x000f680000000800 */
[----:B------:R-:W5:Y:S04]  /*2860*/  LDS R23, [R32+0x128] ;  /* 0x0001280020177984 */ /* 0x000f680000000800 */
[----:B------:R-:W5:Y:S01]  /*2870*/  LDS R10, [R32+0x14c] ;  /* 0x00014c00200a7984 */ /* 0x000f620000000800 */
[----:B0-----:R-:W-:-:S03]  /*2880*/  FFMA R20, R20, R21, R13 ;  /* 0x0000001514147223 */ /* 0x001fc6000000000d */
[----:B------:R-:W0:Y:S01]  /*2890*/  LDS R13, [R32+0x170] ;  /* 0x00017000200d7984 */ /* 0x000e220000000800 */
[----:B-1----:R-:W-:-:S04]  /*28a0*/  FFMA R17, R17, R8, R20 ;  /* 0x0000000811117223 */ /* 0x002fc80000000014 */
[----:B---3--:R-:W-:-:S04]  /*28b0*/  FFMA R24, R24, R11, R17 ;  /* 0x0000000b18187223 */ /* 0x008fc80000000011 */
[----:B--2---:R-:W-:Y:S02]  /*28c0*/  FFMA R14, R25, R14, R24 ;  /* 0x0000000e190e7223 */ /* 0x004fe40000000018 */
[----:B------:R-:W-:Y:S02]  /*28d0*/  LDS R25, [R32+0x1b0] ;  /* 0x0001b00020197984 */ /* 0x000fe40000000800 */
[----:B----4-:R-:W-:Y:S02]  /*28e0*/  FFMA R27, R27, R16, R14 ;  /* 0x000000101b1b7223 */ /* 0x010fe4000000000e */
[----:B------:R-:W1:Y:S02]  /*28f0*/  LDS R14, [R32+0x194] ;  /* 0x00019400200e7984 */ /* 0x000e640000000800 */
[----:B-----5:R-:W-:Y:S02]  /*2900*/  FFMA R8, R18, R19, R27 ;  /* 0x0000001312087223 */ /* 0x020fe4000000001b */
[----:B------:R-:W2:Y:S02]  /*2910*/  LDS.128 R16, [R31+0x90] ;  /* 0x000090001f107984 */ /* 0x000ea40000000c00 */
[----:B------:R-:W-:-:S02]  /*2920*/  FFMA R23, R23, R22, R8 ;  /* 0x0000001617177223 */ /* 0x000fc40000000008 */
[----:B------:R-:W-:Y:S02]  /*2930*/  LDS R27, [R32+0x1f8] ;  /* 0x0001f800201b7984 */ /* 0x000fe40000000800 */
[----:B------:R-:W-:Y:S02]  /*2940*/  FFMA R10, R10, R9, R23 ;  /* 0x000000090a0a7223 */ /* 0x000fe40000000017 */
[----:B------:R-:W3:Y:S04]  /*2950*/  LDS.128 R20, [R31+0xa0] ;  /* 0x0000a0001f147984 */ /* 0x000ee80000000c00 */
[----:B------:R-:W-:Y:S01]  /*2960*/  LDS R24, [R32+0x21c] ;  /* 0x00021c0020187984 */ /* 0x000fe20000000800 */
[----:B0-----:R-:W-:-:S03]  /*2970*/  FFMA R13, R13, R12, R10 ;  /* 0x0000000c0d0d7223 */ /* 0x001fc6000000000a */
[----:B------:R-:W0:Y:S01]  /*2980*/  LDS.128 R8, [R31+0xb0] ;  /* 0x0000b0001f087984 */ /* 0x000e220000000c00 */
[----:B-1----:R-:W-:-:S04]  /*2990*/  FFMA R14, R14, R15, R13 ;  /* 0x0000000f0e0e7223 */ /* 0x002fc8000000000d */
[----:B--2---:R-:W-:Y:S02]  /*29a0*/  FFMA R25, R25, R16, R14 ;  /* 0x0000001019197223 */ /* 0x004fe4000000000e */
[----:B------:R-:W-:Y:S02]  /*29b0*/  LDS.128 R12, [R31+0xc0] ;  /* 0x0000c0001f0c7984 */ /* 0x000fe40000000c00 */
[----:B------:R-:W-:Y:S02]  /*29c0*/  FFMA R26, R26, R19, R25 ;  /* 0x000000131a1a7223 */ /* 0x000fe40000000019 */
[----:B------:R-:W1:Y:S02]  /*29d0*/  LDS R19, [R32+0x240] ;  /* 0x0002400020137984 */ /* 0x000e640000000800 */
[----:B---3--:R-:W-:Y:S02]  /*29e0*/  FFMA R27, R27, R22, R26 ;  /* 0x000000161b1b7223 */ /* 0x008fe4000000001a */
[----:B------:R-:W2:Y:S04]  /*29f0*/  LDS R26, [R32+0x264] ;  /* 0x00026400201a7984 */ /* 0x000ea80000000800 */
[----:B------:R-:W3:Y:S04]  /*2a00*/  LDS R22, [R32+0x1b4] ;  /* 0x0001b40020167984 */ /* 0x000ee80000000800 */
[----:B------:R-:W4:Y:S01]  /*2a10*/  LDS R25, [R32+0x1d8] ;  /* 0x0001d80020197984 */ /* 0x000f220000000800 */
[----:B0-----:R-:W-:-:S03]  /*2a20*/  FFMA R24, R24, R9, R27 ;  /* 0x0000000918187223 */ /* 0x001fc6000000001b */
[----:B------:R-:W0:Y:S04]  /*2a30*/  LDS R16, [R32+0x1fc] ;  /* 0x0001fc0020107984 */ /* 0x000e280000000800 */
[----:B------:R-:W5:Y:S01]  /*2a40*/  LDS R9, [R32+0x220] ;  /* 0x0002200020097984 */ /* 0x000f620000000800 */
[----:B-1----:R-:W-:-:S04]  /*2a50*/  FFMA R19, R19, R12, R24 ;  /* 0x0000000c13137223 */ /* 0x002fc80000000018 */
[----:B--2---:R-:W-:Y:S02]  /*2a60*/  FFMA R15, R26, R15, R19 ;  /* 0x0000000f1a0f7223 */ /* 0x004fe40000000013 */
[----:B------:R-:W-:Y:S02]  /*2a70*/  LDS R19, [R32+0x2d0] ;  /* 0x0002d00020137984 */ /* 0x000fe40000000800 */
[----:B---3--:R-:W-:Y:S02]  /*2a80*/  FFMA R12, R22, R17, R15 ;  /* 0x00000011160c7223 */ /* 0x008fe4000000000f */
[----:B------:R-:W1:Y:S02]  /*2a90*/  LDS R22, [R32+0x244] ;  /* 0x0002440020167984 */ /* 0x000e640000000800 */
[----:B----4-:R-:W-:Y:S02]  /*2aa0*/  FFMA R15, R25, R20, R12 ;  /* 0x00000014190f7223 */ /* 0x010fe4000000000c */
[----:B------:R-:W-:Y:S02]  /*2ab0*/  LDS R17, [R32+0x268] ;  /* 0x0002680020117984 */ /* 0x000fe40000000800 */
[----:B0-----:R-:W-:-:S02]  /*2ac0*/  FFMA R16, R16, R23, R15 ;  /* 0x0000001710107223 */ /* 0x001fc4000000000f */
[----:B------:R-:W0:Y:S02]  /*2ad0*/  LDS.128 R24, [R31+0xd0] ;  /* 0x0000d0001f187984 */ /* 0x000e240000000c00 */
[----:B-----5:R-:W-:Y:S02]  /*2ae0*/  FFMA R9, R9, R10, R16 ;  /* 0x0000000a09097223 */ /* 0x020fe40000000010 */
[----:B------:R-:W2:Y:S04]  /*2af0*/  LDS R20, [R32+0x1dc] ;  /* 0x0001dc0020147984 */ /* 0x000ea80000000800 */
[----:B------:R-:W3:Y:S04]  /*2b00*/  LDS R15, [R32+0x200] ;  /* 0x00020000200f7984 */ /* 0x000ee80000000800 */
[----:B------:R-:W4:Y:S04]  /*2b10*/  LDS R12, [R32+0x224] ;  /* 0x00022400200c7984 */ /* 0x000f280000000800 */
[----:B------:R-:W-:Y:S01]  /*2b20*/  LDS R16, [R32+0x26c] ;  /* 0x00026c0020107984 */ /* 0x000fe20000000800 */
[----:B-1----:R-:W-:-:S03]  /*2b30*/  FFMA R22, R22, R13, R9 ;  /* 0x0000000d16167223 */ /* 0x002fc60000000009 */
[----:B------:R-:W1:Y:S01]  /*2b40*/  LDS R13, [R32+0x248] ;  /* 0x00024800200d7984 */ /* 0x000e620000000800 */
[----:B0-----:R-:W-:-:S03]  /*2b50*/  FFMA R17, R17, R24, R22 ;  /* 0x0000001811117223 */ /* 0x001fc60000000016 */
[----:B------:R-:W-:Y:S01]  /*2b60*/  LDS R24, [R32+0x2ac] ;  /* 0x0002ac0020187984 */ /* 0x000fe20000000800 */
[----:B------:R-:W-:-:S03]  /*2b70*/  FFMA R17, R52, R18, R17 ;  /* 0x0000001234117223 */ /* 0x000fc60000000011 */
[----:B------:R-:W-:Y:S01]  /*2b80*/  LDS R18, [R32+0x2f4] ;  /* 0x0002f40020127984 */ /* 0x000fe20000000800 */
[----:B--2---:R-:W-:-:S03]  /*2b90*/  FFMA R20, R20, R21, R17 ;  /* 0x0000001514147223 */ /* 0x004fc60000000011 */
[----:B------:R-:W0:Y:S01]  /*2ba0*/  LDS R17, [R32+0x288] ;  /* 0x0002880020117984 */ /* 0x000e220000000800 */
[----:B---3--:R-:W-:-:S03]  /*2bb0*/  FFMA R15, R15, R8, R20 ;  /* 0x000000080f0f7223 */ /* 0x008fc60000000014 */
[----:B------:R-:W2:Y:S01]  /*2bc0*/  LDS.128 R20, [R31+0xe0] ;  /* 0x0000e0001f147984 */ /* 0x000ea20000000c00 */
[----:B----4-:R-:W-:-:S03]  /*2bd0*/  FFMA R12, R12, R11, R15 ;  /* 0x0000000b0c0c7223 */ /* 0x010fc6000000000f */
[----:B------:R-:W3:Y:S04]  /*2be0*/  LDS.128 R8, [R31+0xf0] ;  /* 0x0000f0001f087984 */ /* 0x000ee80000000c00 */
[----:B------:R-:W-:Y:S01]  /*2bf0*/  LDS R52, [R32+0x368] ;  /* 0x0003680020347984 */ /* 0x000fe20000000800 */
[----:B-1----:R-:W-:-:S04]  /*2c00*/  FFMA R13, R13, R14, R12 ;  /* 0x0000000e0d0d7223 */ /* 0x002fc8000000000c */
[----:B------:R-:W-:Y:S02]  /*2c10*/  FFMA R16, R16, R25, R13 ;  /* 0x0000001910107223 */ /* 0x000fe4000000000d */
[----:B------:R-:W-:Y:S04]  /*2c20*/  LDS.128 R12, [R31+0x100] ;  /* 0x000100001f0c7984 */ /* 0x000fe80000000c00 */
[----:B------:R-:W-:Y:S01]  /*2c30*/  LDS R25, [R32+0x28c] ;  /* 0x00028c0020197984 */ /* 0x000fe20000000800 */
[----:B0-----:R-:W-:-:S03]  /*2c40*/  FFMA R17, R17, R26, R16 ;  /* 0x0000001a11117223 */ /* 0x001fc60000000010 */
[----:B------:R-:W-:Y:S01]  /*2c50*/  LDS R26, [R32+0x384] ;  /* 0x00038400201a7984 */ /* 0x000fe20000000800 */
[----:B--2---:R-:W-:-:S03]  /*2c60*/  FFMA R24, R24, R21, R17 ;  /* 0x0000001518187223 */ /* 0x004fc60000000011 */
[----:B------:R-:W0:Y:S01]  /*2c70*/  LDS R21, [R32+0x318] ;  /* 0x0003180020157984 */ /* 0x000e220000000800 */
[----:B---3--:R-:W-:-:S03]  /*2c80*/  FFMA R19, R19, R8, R24 ;  /* 0x0000000813137223 */ /* 0x008fc60000000018 */
[----:B------:R-:W-:Y:S01]  /*2c90*/  LDS R8, [R32+0x33c] ;  /* 0x00033c0020087984 */ /* 0x000fe20000000800 */
[----:B------:R-:W-:-:S03]  /*2ca0*/  FFMA R24, R18, R11, R19 ;  /* 0x0000000b12187223 */ /* 0x000fc60000000013 */
[----:B------:R-:W1:Y:S04]  /*2cb0*/  LDS.128 R16, [R31+0x110] ;  /* 0x000110001f107984 */ /* 0x000e680000000c00 */
[----:B------:R-:W2:Y:S01]  /*2cc0*/  LDS R11, [R32+0x2b0] ;  /* 0x0002b000200b7984 */ /* 0x000ea20000000800 */
[----:B0-----:R-:W-:-:S03]  /*2cd0*/  FFMA R21, R21, R14, R24 ;  /* 0x0000000e15157223 */ /* 0x001fc60000000018 */
[----:B------:R-:W0:Y:S04]  /*2ce0*/  LDS R14, [R32+0x2d4] ;  /* 0x0002d400200e7984 */ /* 0x000e280000000800 */
[----:B------:R-:W-:Y:S01]  /*2cf0*/  LDS R24, [R32+0x31c] ;  /* 0x00031c0020187984 */ /* 0x000fe20000000800 */
        /* <DEDUP_REMOVED lines=8> */
[----:B------:R-:W5:Y:S01]  /*2d80*/  LDS R8, [R32+0x2fc] ;  /* 0x0002fc0020087984 */ /* 0x000f620000000800 */
[----:B0-----:R-:W-:-:S03]  /*2d90*/  FFMA R14, R14, R9, R17 ;  /* 0x000000090e0e7223 */ /* 0x001fc60000000011 */
[----:B------:R-:W0:Y:S01]  /*2da0*/  LDS R17, [R32+0x320] ;  /* 0x0003200020117984 */ /* 0x000e220000000800 */
[----:B-1----:R-:W-:-:S04]  /*2db0*/  FFMA R21, R21, R12, R14 ;  /* 0x0000000c15157223 */ /* 0x002fc8000000000e */
[----:B------:R-:W-:-:S04]  /*2dc0*/  FFMA R24, R24, R15, R21 ;  /* 0x0000000f18187223 */ /* 0x000fc80000000015 */
[----:B---3--:R-:W-:Y:S02]  /*2dd0*/  FFMA R18, R25, R18, R24 ;  /* 0x0000001219127223 */ /* 0x008fe40000000018 */
[----:B------:R-:W-:Y:S02]  /*2de0*/  LDS R25, [R32+0x360] ;  /* 0x0003600020197984 */ /* 0x000fe40000000800 */
[----:B--2---:R-:W-:Y:S02]  /*2df0*/  FFMA R27, R27, R20, R18 ;  /* 0x000000141b1b7223 */ /* 0x004fe40000000012 */
[----:B------:R-:W1:Y:S02]  /*2e00*/  LDS R18, [R32+0x344] ;  /* 0x0003440020127984 */ /* 0x000e640000000800 */
[----:B----4-:R-:W-:Y:S02]  /*2e10*/  FFMA R12, R22, R23, R27 ;  /* 0x00000017160c7223 */ /* 0x010fe4000000001b */
[----:B------:R-:W2:Y:S02]  /*2e20*/  LDS.128 R20, [R31+0x120] ;  /* 0x000120001f147984 */ /* 0x000ea40000000c00 */
[----:B-----5:R-:W-:-:S02]  /*2e30*/  FFMA R11, R11, R10, R12 ;  /* 0x0000000a0b0b7223 */ /* 0x020fc4000000000c */
        /* <DEDUP_REMOVED lines=19> */
[----:B--2---:R-:W-:-:S04]  /*2f70*/  FFMA R19, R26, R19, R23 ;  /* 0x000000131a137223 */ /* 0x004fc80000000017 */
[----:B---3--:R-:W-:Y:S02]  /*2f80*/  FFMA R16, R20, R21, R19 ;  /* 0x0000001514107223 */ /* 0x008fe40000000013 */
[----:B------:R-:W1:Y:S02]  /*2f90*/  LDS R20, [R32+0x3f4] ;  /* 0x0003f40020147984 */ /* 0x000e640000000800 */
[----:B----4-:R-:W-:Y:S02]  /*2fa0*/  FFMA R21, R25, R8, R16 ;  /* 0x0000000819157223 */ /* 0x010fe40000000010 */
[----:B------:R-:W-:Y:S02]  /*2fb0*/  LDS R19, [R32+0x418] ;  /* 0x0004180020137984 */ /* 0x000fe40000000800 */
[----:B0-----:R-:W-:Y:S02]  /*2fc0*/  FFMA R10, R10, R11, R21 ;  /* 0x0000000b0a0a7223 */ /* 0x001fe40000000015 */
[----:B------:R-:W0:Y:S02]  /*2fd0*/  LDS.128 R24, [R31+0x160] ;  /* 0x000160001f187984 */ /* 0x000e240000000c00 */
[----:B-----5:R-:W-:-:S02]  /*2fe0*/  FFMA R13, R13, R14, R10 ;  /* 0x0000000e0d0d7223 */ /* 0x020fc4000000000a */
[----:B------:R-:W2:Y:S04]  /*2ff0*/  LDS R8, [R32+0x38c] ;  /* 0x00038c0020087984 */ /* 0x000ea80000000800 */
[----:B------:R-:W3:Y:S04]  /*3000*/  LDS R11, [R32+0x3b0] ;  /* 0x0003b000200b7984 */ /* 0x000ee80000000800 */
[----:B------:R-:W4:Y:S04]  /*3010*/  LDS R16, [R32+0x3d4] ;  /* 0x0003d40020107984 */ /* 0x000f280000000800 */
[----:B------:R-:W-:Y:S01]  /*3020*/  LDS R21, [R32+0x480] ;  /* 0x0004800020157984 */ /* 0x000fe20000000800 */
[----:B-1----:R-:W-:-:S03]  /*3030*/  FFMA R20, R20, R17, R13 ;  /* 0x0000001114147223 */ /* 0x002fc6000000000d */
[----:B------:R-:W1:Y:S01]  /*3040*/  LDS R17, [R32+0x3f8] ;  /* 0x0003f80020117984 */ /* 0x000e620000000800 */
[----:B0-----:R-:W-:-:S03]  /*3050*/  FFMA R19, R19, R24, R20 ;  /* 0x0000001813137223 */ /* 0x001fc60000000014 */
[----:B------:R-:W0:Y:S01]  /*3060*/  LDS R20, [R32+0x41c] ;  /* 0x00041c0020147984 */ /* 0x000e220000000800 */
[----:B------:R-:W-:-:S03]  /*3070*/  FFMA R19, R52, R22, R19 ;  /* 0x0000001634137223 */ /* 0x000fc60000000013 */
[----:B------:R-:W-:Y:S01]  /*3080*/  LDS R24, [R32+0x45c] ;  /* 0x00045c0020187984 */ /* 0x000fe20000000800 */
[----:B--2---:R-:W-:-:S03]  /*3090*/  FFMA R8, R8, R9, R19 ;  /* 0x0000000908087223 */ /* 0x004fc60000000013 */
[----:B------:R-:W2:Y:S01]  /*30a0*/  LDS R19, [R32+0x438] ;  /* 0x0004380020137984 */ /* 0x000ea20000000800 */
[----:B---3--:R-:W-:-:S03]  /*30b0*/  FFMA R13, R11, R12, R8 ;  /* 0x0000000c0b0d7223 */ /* 0x008fc60000000008 */
[----:B------:R-:W3:Y:S01]  /*30c0*/  LDS.128 R8, [R31+0x170] ;  /* 0x000170001f087984 */ /* 0x000ee20000000c00 */
[----:B----4-:R-:W-:-:S03]  /*30d0*/  FFMA R16, R16, R15, R13 ;  /* 0x0000000f10107223 */ /* 0x010fc6000000000d */
[----:B------:R-:W4:Y:S04]  /*30e0*/  LDS.128 R12, [R31+0x180] ;  /* 0x000180001f0c7984 */ /* 0x000f280000000c00 */
[----:B------:R-:W5:Y:S01]  /*30f0*/  LDS R22, [R32+0x4a4] ;  /* 0x0004a40020167984 */ /* 0x000f620000000800 */
[----:B-1----:R-:W-:-:S04]  /*3100*/  FFMA R17, R17, R18, R16 ;  /* 0x0000001211117223 */ /* 0x002fc80000000010 */
[----:B0-----:R-:W-:Y:S02]  /*3110*/  FFMA R20, R20, R25, R17 ;  /* 0x0000001914147223 */ /* 0x001fe40000000011 */
[----:B------:R-:W-:Y:S02]  /*3120*/  LDS R25, [R32+0x43c] ;  /* 0x00043c0020197984 */ /* 0x000fe40000000800 */
[----:B--2---:R-:W-:Y:S02]  /*3130*/  FFMA R19, R19, R26, R20 ;  /* 0x0000001a13137223 */ /* 0x004fe40000000014 */
[----:B------:R-:W-:Y:S02]  /*3140*/  LDS R26, [R32+0x534] ;  /* 0x00053400201a7984 */ /* 0x000fe40000000800 */
[----:B---3--:R-:W-:Y:S02]  /*3150*/  FFMA R24, R24, R9, R19 ;  /* 0x0000000918187223 */ /* 0x008fe40000000013 */
[----:B------:R-:W-:Y:S02]  /*3160*/  LDS R9, [R32+0x4c8] ;  /* 0x0004c80020097984 */ /* 0x000fe40000000800 */
[----:B----4-:R-:W-:-:S02]  /*3170*/  FFMA R21, R21, R12, R24 ;  /* 0x0000000c15157223 */ /* 0x010fc40000000018 */
[----:B------:R-:W0:Y:S02]  /*3180*/  LDS.128 R16, [R31+0x190] ;  /* 0x000190001f107984 */ /* 0x000e240000000c00 */
[----:B-----5:R-:W-:Y:S02]  /*3190*/  FFMA R24, R22, R15, R21 ;  /* 0x0000000f16187223 */ /* 0x020fe40000000015 */
[----:B------:R-:W-:Y:S04]  /*31a0*/  LDS R12, [R32+0x4ec] ;  /* 0x0004ec00200c7984 */ /* 0x000fe80000000800 */
        /* <DEDUP_REMOVED lines=41> */
[----:B------:R-:W0:Y:S01]  /*3440*/  LDS R8, [R32+0x55c] ;  /* 0x00055c0020087984 */ /* 0x000e220000000800 */
[----:B-1----:R-:W-:-:S03]  /*3450*/  FFMA R17, R11, R20, R24 ;  /* 0x000000140b117223 */ /* 0x002fc60000000018 */
[----:B------:R-:W1:Y:S01]  /*3460*/  LDS R11, [R32+0x580] ;  /* 0x00058000200b7984 */ /* 0x000e620000000800 */
[----:B--2---:R-:W-:-:S03]  /*3470*/  FFMA R17, R26, R23, R17 ;  /* 0x000000171a117223 */ /* 0x004fc60000000011 */
[----:B------:R-:W2:Y:S01]  /*3480*/  LDS R20, [R32+0x5a4] ;  /* 0x0005a40020147984 */ /* 0x000ea20000000800 */
[----:B---3--:R-:W-:-:S03]  /*3490*/  FFMA R14, R14, R9, R17 ;  /* 0x000000090e0e7223 */ /* 0x008fc60000000011 */
[----:B------:R-:W-:Y:S01]  /*34a0*/  LDS R9, [R32+0x5c8] ;  /* 0x0005c80020097984 */ /* 0x000fe20000000800 */
[----:B----4-:R-:W-:-:S03]  /*34b0*/  FFMA R17, R25, R12, R14 ;  /* 0x0000000c19117223 */ /* 0x010fc6000000000e */
[----:B------:R-:W3:Y:S01]  /*34c0*/  LDS.128 R24, [R31+0x1f0] ;  /* 0x0001f0001f187984 */ /* 0x000ee20000000c00 */
[----:B0-----:R-:W-:-:S03]  /*34d0*/  FFMA R14, R8, R15, R17 ;  /* 0x0000000f080e7223 */ /* 0x001fc60000000011 */
[----:B------:R-:W0:Y:S04]  /*34e0*/  LDS R23, [R32+0x518] ;  /* 0x0005180020177984 */ /* 0x000e280000000800 */
[----:B------:R-:W4:Y:S04]  /*34f0*/  LDS R8, [R32+0x53c] ;  /* 0x00053c0020087984 */ /* 0x000f280000000800 */
[----:B------:R-:W5:Y:S04]  /*3500*/  LDS R15, [R32+0x560] ;  /* 0x00056000200f7984 */ /* 0x000f680000000800 */
[----:B------:R-:W5:Y:S04]  /*3510*/  LDS R12, [R32+0x584] ;  /* 0x00058400200c7984 */ /* 0x000f680000000800 */
[----:B------:R-:W5:Y:S01]  /*3520*/  LDS R17, [R32+0x5a8] ;  /* 0x0005a80020117984 */ /* 0x000f620000000800 */
[----:B-1----:R-:W-:-:S03]  /*3530*/  FFMA R11, R11, R18, R14 ;  /* 0x000000120b0b7223 */ /* 0x002fc6000000000e */
[----:B------:R-:W1:Y:S01]  /*3540*/  LDS R18, [R32+0x5cc] ;  /* 0x0005cc0020127984 */ /* 0x000e620000000800 */
[----:B--2---:R-:W-:-:S03]  /*3550*/  FFMA R20, R20, R21, R11 ;  /* 0x0000001514147223 */ /* 0x004fc6000000000b */
[----:B------:R-:W2:Y:S01]  /*3560*/  LDS R21, [R32+0x5e8] ;  /* 0x0005e80020157984 */ /* 0x000ea20000000800 */
[----:B---3--:R-:W-:-:S03]  /*3570*/  FFMA R20, R9, R24, R20 ;  /* 0x0000001809147223 */ /* 0x008fc60000000014 */
[----:B------:R-:W-:Y:S01]  /*3580*/  LDS R24, [R32+0x654] ;  /* 0x0006540020187984 */ /* 0x000fe20000000800 */
[----:B0-----:R-:W-:-:S03]  /*3590*/  FFMA R23, R23, R10, R20 ;  /* 0x0000000a17177223 */ /* 0x001fc60000000014 */
[----:B------:R-:W-:Y:S01]  /*35a0*/  LDS R20, [R32+0x60c] ;  /* 0x00060c0020147984 */ /* 0x000fe20000000800 */
[----:B----4-:R-:W-:-:S03]  /*35b0*/  FFMA R8, R8, R13, R23 ;  /* 0x0000000d08087223 */ /* 0x010fc60000000017 */
[----:B------:R-:W-:Y:S01]  /*35c0*/  LDS R23, [R32+0x630] ;  /* 0x0006300020177984 */ /* 0x000fe20000000800 */
[----:B-----5:R-:W-:-:S03]  /*35d0*/  FFMA R15, R15, R16, R8 ;  /* 0x000000100f0f7223 */ /* 0x020fc60000000008 */
[----:B------:R-:W0:Y:S01]  /*35e0*/  LDS.128 R8, [R31+0x200] ;  /* 0x000200001f087984 */ /* 0x000e220000000c00 */
[----:B------:R-:W-:-:S03]  /*35f0*/  FFMA R16, R12, R19, R15 ;  /* 0x000000130c107223 */ /* 0x000fc6000000000f */
[----:B------:R-:W3:Y:S01]  /*3600*/  LDS.128 R12, [R31+0x210] ;  /* 0x000210001f0c7984 */ /* 0x000ee20000000c00 */
[----:B------:R-:W-:-:S04]  /*3610*/  FFMA R17, R17, R22, R16 ;  /* 0x0000001611117223 */ /* 0x000fc80000000010 */
[----:B-1----:R-:W-:Y:S02]  /*3620*/  FFMA R18, R18, R25, R17 ;  /* 0x0000001912127223 */ /* 0x002fe40000000011 */
[----:B------:R-:W-:Y:S02]  /*3630*/  LDS R25, [R32+0x678] ;  /* 0x0006780020197984 */ /* 0x000fe40000000800 */
[----:B--2---:R-:W-:Y:S02]  /*3640*/  FFMA R21, R21, R26, R18 ;  /* 0x0000001a15157223 */ /* 0x004fe40000000012 */
[----:B------:R-:W1:Y:S02]  /*3650*/  LDS.128 R16, [R31+0x220] ;  /* 0x000220001f107984 */ /* 0x000e640000000c00 */
[----:B0-----:R-:W-:Y:S02]  /*3660*/  FFMA R20, R20, R9, R21 ;  /* 0x0000000914147223 */ /* 0x001fe40000000015 */
[----:B------:R-:W-:Y:S02]  /*3670*/  LDS R9, [R32+0x610] ;  /* 0x0006100020097984 */ /* 0x000fe40000000800 */
[----:B---3--:R-:W-:-:S04]  /*3680*/  FFMA R23, R23, R12, R20 ;  /* 0x0000000c17177223 */ /* 0x008fc80000000014 */
[----:B------:R-:W-:Y:S02]  /*3690*/  FFMA R12, R24, R15, R23 ;  /* 0x0000000f180c7223 */ /* 0x000fe40000000017 */
[----:B------:R-:W-:Y:S04]  /*36a0*/  LDS R24, [R32+0x69c] ;  /* 0x00069c0020187984 */ /* 0x000fe80000000800 */
[----:B------:R-:W0:Y:S04]  /*36b0*/  LDS.128 R20, [R31+0x230] ;  /* 0x000230001f147984 */ /* 0x000e280000000c00 */
[----:B------:R-:W-:Y:S01]  /*36c0*/  LDS R15, [R32+0x658] ;  /* 0x00065800200f7984 */ /* 0x000fe20000000800 */
[----:B-1----:R-:W-:-:S03]  /*36d0*/  FFMA R25, R25, R18, R12 ;  /* 0x0000001219197223 */ /* 0x002fc6000000000c */
[----:B------:R-:W1:Y:S04]  /*36e0*/  LDS R12, [R32+0x634] ;  /* 0x00063400200c7984 */ /* 0x000e680000000800 */
[----:B------:R-:W2:Y:S01]  /*36f0*/  LDS R18, [R32+0x67c] ;  /* 0x00067c0020127984 */ /* 0x000ea20000000800 */
[----:B0-----:R-:W-:-:S03]  /*3700*/  FFMA R24, R24, R21, R25 ;  /* 0x0000001518187223 */ /* 0x001fc60000000019 */
[----:B------:R-:W0:Y:S01]  /*3710*/  LDS R21, [R32+0x6a0] ;  /* 0x0006a00020157984 */ /* 0x000e220000000800 */
[----:B------:R-:W-:-:S04]  /*3720*/  FFMA R24, R51, R27, R24 ;  /* 0x0000001b33187223 */ /* 0x000fc80000000018 */
[----:B------:R-:W-:Y:S02]  /*3730*/  FFMA R25, R9, R10, R24 ;  /* 0x0000000a09197223 */ /* 0x000fe40000000018 */
[----:B------:R-:W3:Y:S02]  /*3740*/  LDS R9, [R32+0x5f0] ;  /* 0x0005f00020097984 */ /* 0x000ee40000000800 */
[----:B-1----:R-:W-:Y:S02]  /*3750*/  FFMA R26, R12, R13, R25 ;  /* 0x0000000d0c1a7223 */ /* 0x002fe40000000019 */
[----:B------:R-:W1:Y:S02]  /*3760*/  LDS R10, [R32+0x614] ;  /* 0x00061400200a7984 */ /* 0x000e640000000800 */
[----:B------:R-:W-:Y:S02]  /*3770*/  FFMA R15, R15, R16, R26 ;  /* 0x000000100f0f7223 */ /* 0x000fe4000000001a */
[----:B------:R-:W4:Y:S02]  /*3780*/  LDS R25, [R32+0x638] ;  /* 0x0006380020197984 */ /* 0x000f240000000800 */
[----:B--2---:R-:W-:-:S02]  /*3790*/  FFMA R18, R18, R19, R15 ;  /* 0x0000001312127223 */ /* 0x004fc4000000000f */
[----:B------:R-:W2:Y:S04]  /*37a0*/  LDS R24, [R32+0x65c] ;  /* 0x00065c0020187984 */ /* 0x000ea80000000800 */
[----:B------:R-:W5:Y:S04]  /*37b0*/  LDS R13, [R32+0x680] ;  /* 0x00068000200d7984 */ /* 0x000f680000000800 */
[----:B------:R-:W5:Y:S01]  /*37c0*/  LDS R12, [R32+0x6a4] ;  /* 0x0006a400200c7984 */ /* 0x000f620000000800 */
[----:B0-----:R-:W-:-:S04]  /*37d0*/  FFMA R18, R21, R22, R18 ;  /* 0x0000001615127223 */ /* 0x001fc80000000012 */
[----:B---3--:R-:W-:-:S04]  /*37e0*/  FFMA R9, R9, R8, R18 ;  /* 0x0000000809097223 */ /* 0x008fc80000000012 */
[----:B-1----:R-:W-:-:S04]  /*37f0*/  FFMA R10, R10, R11, R9 ;  /* 0x0000000b0a0a7223 */ /* 0x002fc80000000009 */
[----:B----4-:R-:W-:Y:S01]  /*3800*/  FFMA R25, R25, R14, R10 ;  /* 0x0000000e19197223 */ /* 0x010fe2000000000a */
[----:B------:R-:W-:-:S03]  /*3810*/  HFMA2 R10, -RZ, RZ, 0, 5.9604644775390625e-08 ;  /* 0x00000001ff0a7431 */ /* 0x000fc600000001ff */
[----:B--2---:R-:W-:-:S04]  /*3820*/  FFMA R24, R24, R17, R25 ;  /* 0x0000001118187223 */ /* 0x004fc80000000019 */
[----:B-----5:R-:W-:-:S04]  /*3830*/  FFMA R13, R13, R20, R24 ;  /* 0x000000140d0d7223 */ /* 0x020fc80000000018 */
[----:B------:R-:W-:Y:S01]  /*3840*/  FFMA R11, R12, R23, R13 ;  /* 0x000000170c0b7223 */ /* 0x000fe2000000000d */
[----:B------:R-:W-:Y:S06]  /*3850*/  BRA.U UP1, `(.L_x_34) ;  /* 0xffffffdd01307547 */ /* 0x000fec000b83ffff */
[----:B------:R-:W0:Y:S01]  /*3860*/  S2R R5, SR_TID.Z ;  /* 0x0000000000057919 */ /* 0x000e220000002300 */
[----:B------:R-:W1:Y:S01]  /*3870*/  LDC.64 R2, c[0x0][0x390] ;  /* 0x0000e400ff027b82 */ /* 0x000e620000000a00 */
[----:B0-----:R-:W-:-:S04]  /*3880*/  IMAD R5, R5, 0x31, R30 ;  /* 0x0000003105057824 */ /* 0x001fc800078e021e */
[----:B------:R-:W-:-:S04]  /*3890*/  IMAD R28, R28, 0x188, R5 ;  /* 0x000001881c1c7824 */ /* 0x000fc800078e0205 */
[----:B------:R-:W-:-:S04]  /*38a0*/  IMAD R29, R29, 0x7, R28 ;  /* 0x000000071d1d7824 */ /* 0x000fc800078e021c */
[----:B-1----:R-:W-:-:S05]  /*38b0*/  IMAD.WIDE.U32 R2, R29, 0x4, R2 ;  /* 0x000000041d027825 */ /* 0x002fca00078e0002 */
[----:B------:R-:W-:Y:S01]  /*38c0*/  STG.E desc[UR6][R2.64], R11 ;  /* 0x0000000b02007986 */ /* 0x000fe2000c101906 */
[----:B------:R-:W-:Y:S05]  /*38d0*/  EXIT ;  /* 0x000000000000794d */ /* 0x000fea0003800000 */
.L_x_35:
        /* <DEDUP_REMOVED lines=10> */
.L_x_37:


//--------------------- .nv.shared._Z6conv2dPfPKfS_ --------------------------
	.section	.nv.shared._Z6conv2dPfPKfS_,"aw",@nobits
	.sectionflags	@""
	.align	16
	.zero		1024


//--------------------- .nv.shared.reserved.0     --------------------------
	.section	.nv.shared.reserved.0,"aw",@nobits
	.weak		__nv_reservedSMEM_offset_0_alias
	.size		__nv_reservedSMEM_offset_0_alias, 0, 64
	.other		__nv_reservedSMEM_offset_0_alias,@"STO_CUDA_RESERVED_SHARED STV_DEFAULT"
__nv_reservedSMEM_offset_0_alias:
	.zero		0
	.zero		64


//--------------------- .nv.shared.default_function_kernel0 --------------------------
	.section	.nv.shared.default_function_kernel0,"aw",@nobits
	.sectionflags	@""
	.align	16
.nv.shared.default_function_kernel0:
	.zero		7360


//--------------------- .nv.constant0._Z6conv2dPfPKfS_ --------------------------
	.section	.nv.constant0._Z6conv2dPfPKfS_,"a",@progbits
	.sectionflags	@""
	.align	4
.nv.constant0._Z6conv2dPfPKfS_:
	.zero		920


//--------------------- .nv.constant0.default_function_kernel0 --------------------------
	.section	.nv.constant0.default_function_kernel0,"a",@progbits
	.sectionflags	@""
	.align	4
.nv.constant0.default_function_kernel0:
	.zero		920


//--------------------- SYMBOLS --------------------------

	.type		.nv.reservedSmem.offset0,@object
	.size		.nv.reservedSmem.offset0,0x4
	.type		.nv.reservedSmem.cap,@object
	.size		.nv.reservedSmem.cap,0x4
